	.target	sm_100a

	.elftype	@"ET_EXEC"


//--------------------- .note.nv.tkinfo           --------------------------
	.section	.note.nv.tkinfo,"",@"SHT_NOTE"
	.sectionflags	@"SHF_NOTE_NV_TKINFO"
	.tkinfo
        /*0018*/ 	.word	0x00000002
        /*0030*/ 	.string	""
        /*0030*/ 	.string	"ptxas"
        /*0030*/ 	.string	"Cuda compilation tools, release 13.0, V13.0.88"
        /*0030*/ 	.string	"Build cuda_13.0.r13.0/compiler.36424714_0"
        /*0030*/ 	.string	"-arch sm_100a -m 64 "



//--------------------- .note.nv.cuinfo           --------------------------
	.section	.note.nv.cuinfo,"",@"SHT_NOTE"
	.sectionflags	@"SHF_NOTE_NV_CUINFO"
        /*0018*/ 	.short	0x0002
        /*001a*/ 	.short	0x0064
        /*001c*/ 	.short	0x0082
	.zero		2


//--------------------- .nv.info                  --------------------------
	.section	.nv.info,"",@"SHT_CUDA_INFO"
	.align	4


	//----- nvinfo : EIATTR_REGCOUNT
	.align		4
        /*0000*/ 	.byte	0x04, 0x2f
        /*0002*/ 	.short	(.L_19 - .L_18)
	.align		4
.L_18:
        /*0004*/ 	.word	index@(_ZN7cutlass13device_kernelINS_4gemm6kernel13GemmUniversalIN4cute5tupleIJiiiiEEENS1_10collective13CollectiveMmaINS1_35MainloopSm100TmaUmmaWarpSpecializedILi6ELi2ELi4ENS5_IJNS4_1CILi2EEENSA_ILi1EEESC_EEEEENS5_IJNSA_ILi256EEENSA_ILi32EEESF_EEENS_12float_e4m3_tENS5_IJlSC_lEEESI_SJ_NS4_8TiledMMAINS4_8MMA_AtomIJNS4_10MMA_TraitsINS4_25SM100_MMA_F8F6F4_2x1SM_SSEJSI_SI_fSF_SG_NS4_17integral_constantINS4_4UMMA5MajorELSQ_0EEESR_NSO_INSP_7ScaleInELSS_0EEEST_EEEEEENS4_6LayoutINS5_IJSC_SC_SC_EEENS5_IJNSA_ILi0EEESY_SY_EEEEENS5_IJNS4_10UnderscoreES11_S11_EEEEENS4_18SM100_TMA_2SM_LOADENS4_14ComposedLayoutINS4_7SwizzleILi3ELi4ELi3EEENS4_18smem_ptr_flag_bitsILi8EEENSW_INS5_IJNSA_ILi8EEENSA_ILi128EEEEEENS5_IJS1B_SC_EEEEEEEvNS4_8identityES14_S1F_vS1G_EENS_8epilogue10collective18CollectiveEpilogueINS1I_23Sm100TmaWarpSpecializedILi1ELi1ELi32ELb0ELb0EEEJNS5_IJS1B_SG_SF_EEENS5_IJNSW_IS1B_SC_EENSW_ISG_SC_EEEEESI_SJ_SI_SJ_NS1I_6fusion15FusionCallbacksIS1M_NS1R_17LinearCombinationISI_fSI_fLNS_15FloatRoundStyleE2EEES1N_S1Q_JEEENS4_5SM1004TMEM4LOAD26SM100_TMEM_LOAD_32dp32b32xENS4_13SM90_TMA_LOADENS15_INS16_ILi1ELi4ELi3EEES19_NSW_INS5_IJS1A_SG_EEENS5_IJSG_SC_EEEEEEENS4_39AutoVectorizingCopyWithAssumedAlignmentILi128EEENS4_14SM90_TMA_STOREES26_S28_S28_EEEvvEEEEvNT_6ParamsE)
        /*0008*/ 	.word	0x0000007b


	//----- nvinfo : EIATTR_FRAME_SIZE
	.align		4
.L_19:
        /*000c*/ 	.byte	0x04, 0x11
        /*000e*/ 	.short	(.L_21 - .L_20)
	.align		4
.L_20:
        /*0010*/ 	.word	index@($__internal_2_$__cuda_sm10x_tcgen05_guardrail_trap_unallocated_columns_being_dealloced)
        /*0014*/ 	.word	0x00000000


	//----- nvinfo : EIATTR_FRAME_SIZE
	.align		4
.L_21:
        /*0018*/ 	.byte	0x04, 0x11
        /*001a*/ 	.short	(.L_23 - .L_22)
	.align		4
.L_22:
        /*001c*/ 	.word	index@($__internal_1_$__cuda_sm10x_tcgen05_guardrail_trap_phase_invalid_during_alloc)
        /*0020*/ 	.word	0x00000000


	//----- nvinfo : EIATTR_FRAME_SIZE
	.align		4
.L_23:
        /*0024*/ 	.byte	0x04, 0x11
        /*0026*/ 	.short	(.L_25 - .L_24)
	.align		4
.L_24:
        /*0028*/ 	.word	index@($__internal_0_$__cuda_sm10x_tcgen05_guardrail_trap_col_being_dealloced_not_returned_by_alloc)
        /*002c*/ 	.word	0x00000000


	//----- nvinfo : EIATTR_FRAME_SIZE
	.align		4
.L_25:
        /*0030*/ 	.byte	0x04, 0x11
        /*0032*/ 	.short	(.L_27 - .L_26)
	.align		4
.L_26:
        /*0034*/ 	.word	index@(_ZN7cutlass13device_kernelINS_4gemm6kernel13GemmUniversalIN4cute5tupleIJiiiiEEENS1_10collective13CollectiveMmaINS1_35MainloopSm100TmaUmmaWarpSpecializedILi6ELi2ELi4ENS5_IJNS4_1CILi2EEENSA_ILi1EEESC_EEEEENS5_IJNSA_ILi256EEENSA_ILi32EEESF_EEENS_12float_e4m3_tENS5_IJlSC_lEEESI_SJ_NS4_8TiledMMAINS4_8MMA_AtomIJNS4_10MMA_TraitsINS4_25SM100_MMA_F8F6F4_2x1SM_SSEJSI_SI_fSF_SG_NS4_17integral_constantINS4_4UMMA5MajorELSQ_0EEESR_NSO_INSP_7ScaleInELSS_0EEEST_EEEEEENS4_6LayoutINS5_IJSC_SC_SC_EEENS5_IJNSA_ILi0EEESY_SY_EEEEENS5_IJNS4_10UnderscoreES11_S11_EEEEENS4_18SM100_TMA_2SM_LOADENS4_14ComposedLayoutINS4_7SwizzleILi3ELi4ELi3EEENS4_18smem_ptr_flag_bitsILi8EEENSW_INS5_IJNSA_ILi8EEENSA_ILi128EEEEEENS5_IJS1B_SC_EEEEEEEvNS4_8identityES14_S1F_vS1G_EENS_8epilogue10collective18CollectiveEpilogueINS1I_23Sm100TmaWarpSpecializedILi1ELi1ELi32ELb0ELb0EEEJNS5_IJS1B_SG_SF_EEENS5_IJNSW_IS1B_SC_EENSW_ISG_SC_EEEEESI_SJ_SI_SJ_NS1I_6fusion15FusionCallbacksIS1M_NS1R_17LinearCombinationISI_fSI_fLNS_15FloatRoundStyleE2EEES1N_S1Q_JEEENS4_5SM1004TMEM4LOAD26SM100_TMEM_LOAD_32dp32b32xENS4_13SM90_TMA_LOADENS15_INS16_ILi1ELi4ELi3EEES19_NSW_INS5_IJS1A_SG_EEENS5_IJSG_SC_EEEEEEENS4_39AutoVectorizingCopyWithAssumedAlignmentILi128EEENS4_14SM90_TMA_STOREES26_S28_S28_EEEvvEEEEvNT_6ParamsE)
        /*0038*/ 	.word	0x00000000


	//----- nvinfo : EIATTR_MIN_STACK_SIZE
	.align		4
.L_27:
        /*003c*/ 	.byte	0x04, 0x12
        /*003e*/ 	.short	(.L_29 - .L_28)
	.align		4
.L_28:
        /*0040*/ 	.word	index@(_ZN7cutlass13device_kernelINS_4gemm6kernel13GemmUniversalIN4cute5tupleIJiiiiEEENS1_10collective13CollectiveMmaINS1_35MainloopSm100TmaUmmaWarpSpecializedILi6ELi2ELi4ENS5_IJNS4_1CILi2EEENSA_ILi1EEESC_EEEEENS5_IJNSA_ILi256EEENSA_ILi32EEESF_EEENS_12float_e4m3_tENS5_IJlSC_lEEESI_SJ_NS4_8TiledMMAINS4_8MMA_AtomIJNS4_10MMA_TraitsINS4_25SM100_MMA_F8F6F4_2x1SM_SSEJSI_SI_fSF_SG_NS4_17integral_constantINS4_4UMMA5MajorELSQ_0EEESR_NSO_INSP_7ScaleInELSS_0EEEST_EEEEEENS4_6LayoutINS5_IJSC_SC_SC_EEENS5_IJNSA_ILi0EEESY_SY_EEEEENS5_IJNS4_10UnderscoreES11_S11_EEEEENS4_18SM100_TMA_2SM_LOADENS4_14ComposedLayoutINS4_7SwizzleILi3ELi4ELi3EEENS4_18smem_ptr_flag_bitsILi8EEENSW_INS5_IJNSA_ILi8EEENSA_ILi128EEEEEENS5_IJS1B_SC_EEEEEEEvNS4_8identityES14_S1F_vS1G_EENS_8epilogue10collective18CollectiveEpilogueINS1I_23Sm100TmaWarpSpecializedILi1ELi1ELi32ELb0ELb0EEEJNS5_IJS1B_SG_SF_EEENS5_IJNSW_IS1B_SC_EENSW_ISG_SC_EEEEESI_SJ_SI_SJ_NS1I_6fusion15FusionCallbacksIS1M_NS1R_17LinearCombinationISI_fSI_fLNS_15FloatRoundStyleE2EEES1N_S1Q_JEEENS4_5SM1004TMEM4LOAD26SM100_TMEM_LOAD_32dp32b32xENS4_13SM90_TMA_LOADENS15_INS16_ILi1ELi4ELi3EEES19_NSW_INS5_IJS1A_SG_EEENS5_IJSG_SC_EEEEEEENS4_39AutoVectorizingCopyWithAssumedAlignmentILi128EEENS4_14SM90_TMA_STOREES26_S28_S28_EEEvvEEEEvNT_6ParamsE)
        /*0044*/ 	.word	0x00000000
.L_29:


//--------------------- .nv.compat                --------------------------
	.section	.nv.compat,"",@"SHT_CUDA_COMPAT_INFO"
	.align	4
        /*0000*/ 	.byte	0x02, 0x09, 0x01, 0x00, 0x02, 0x02, 0x02, 0x00, 0x02, 0x05, 0x05, 0x00, 0x03, 0x07, 0x01, 0x01
        /*0010*/ 	.byte	0x02, 0x03, 0x01, 0x00, 0x02, 0x06, 0x01, 0x00, 0x04, 0x0b, 0x08, 0x00, 0x09, 0x00, 0x00, 0x00
        /*0020*/ 	.byte	0x00, 0x00, 0x00, 0x00


//--------------------- .nv.info._ZN7cutlass13device_kernelINS_4gemm6kernel13GemmUniversalIN4cute5tupleIJiiiiEEENS1_10collective13CollectiveMmaINS1_35MainloopSm100TmaUmmaWarpSpecializedILi6ELi2ELi4ENS5_IJNS4_1CILi2EEENSA_ILi1EEESC_EEEEENS5_IJNSA_ILi256EEENSA_ILi32EEESF_EEENS_12float_e4m3_tENS5_IJlSC_lEEESI_SJ_NS4_8TiledMMAINS4_8MMA_AtomIJNS4_10MMA_TraitsINS4_25SM100_MMA_F8F6F4_2x1SM_SSEJSI_SI_fSF_SG_NS4_17integral_constantINS4_4UMMA5MajorELSQ_0EEESR_NSO_INSP_7ScaleInELSS_0EEEST_EEEEEENS4_6LayoutINS5_IJSC_SC_SC_EEENS5_IJNSA_ILi0EEESY_SY_EEEEENS5_IJNS4_10UnderscoreES11_S11_EEEEENS4_18SM100_TMA_2SM_LOADENS4_14ComposedLayoutINS4_7SwizzleILi3ELi4ELi3EEENS4_18smem_ptr_flag_bitsILi8EEENSW_INS5_IJNSA_ILi8EEENSA_ILi128EEEEEENS5_IJS1B_SC_EEEEEEEvNS4_8identityES14_S1F_vS1G_EENS_8epilogue10collective18CollectiveEpilogueINS1I_23Sm100TmaWarpSpecializedILi1ELi1ELi32ELb0ELb0EEEJNS5_IJS1B_SG_SF_EEENS5_IJNSW_IS1B_SC_EENSW_ISG_SC_EEEEESI_SJ_SI_SJ_NS1I_6fusion15FusionCallbacksIS1M_NS1R_17LinearCombinationISI_fSI_fLNS_15FloatRoundStyleE2EEES1N_S1Q_JEEENS4_5SM1004TMEM4LOAD26SM100_TMEM_LOAD_32dp32b32xENS4_13SM90_TMA_LOADENS15_INS16_ILi1ELi4ELi3EEES19_NSW_INS5_IJS1A_SG_EEENS5_IJSG_SC_EEEEEEENS4_39AutoVectorizingCopyWithAssumedAlignmentILi128EEENS4_14SM90_TMA_STOREES26_S28_S28_EEEvvEEEEvNT_6ParamsE --------------------------
	.section	.nv.info._ZN7cutlass13device_kernelINS_4gemm6kernel13GemmUniversalIN4cute5tupleIJiiiiEEENS1_10collective13CollectiveMmaINS1_35MainloopSm100TmaUmmaWarpSpecializedILi6ELi2ELi4ENS5_IJNS4_1CILi2EEENSA_ILi1EEESC_EEEEENS5_IJNSA_ILi256EEENSA_ILi32EEESF_EEENS_12float_e4m3_tENS5_IJlSC_lEEESI_SJ_NS4_8TiledMMAINS4_8MMA_AtomIJNS4_10MMA_TraitsINS4_25SM100_MMA_F8F6F4_2x1SM_SSEJSI_SI_fSF_SG_NS4_17integral_constantINS4_4UMMA5MajorELSQ_0EEESR_NSO_INSP_7ScaleInELSS_0EEEST_EEEEEENS4_6LayoutINS5_IJSC_SC_SC_EEENS5_IJNSA_ILi0EEESY_SY_EEEEENS5_IJNS4_10UnderscoreES11_S11_EEEEENS4_18SM100_TMA_2SM_LOADENS4_14ComposedLayoutINS4_7SwizzleILi3ELi4ELi3EEENS4_18smem_ptr_flag_bitsILi8EEENSW_INS5_IJNSA_ILi8EEENSA_ILi128EEEEEENS5_IJS1B_SC_EEEEEEEvNS4_8identityES14_S1F_vS1G_EENS_8epilogue10collective18CollectiveEpilogueINS1I_23Sm100TmaWarpSpecializedILi1ELi1ELi32ELb0ELb0EEEJNS5_IJS1B_SG_SF_EEENS5_IJNSW_IS1B_SC_EENSW_ISG_SC_EEEEESI_SJ_SI_SJ_NS1I_6fusion15FusionCallbacksIS1M_NS1R_17LinearCombinationISI_fSI_fLNS_15FloatRoundStyleE2EEES1N_S1Q_JEEENS4_5SM1004TMEM4LOAD26SM100_TMEM_LOAD_32dp32b32xENS4_13SM90_TMA_LOADENS15_INS16_ILi1ELi4ELi3EEES19_NSW_INS5_IJS1A_SG_EEENS5_IJSG_SC_EEEEEEENS4_39AutoVectorizingCopyWithAssumedAlignmentILi128EEENS4_14SM90_TMA_STOREES26_S28_S28_EEEvvEEEEvNT_6ParamsE,"",@"SHT_CUDA_INFO"
	.sectionflags	@""
	.align	4


	//----- nvinfo : EIATTR_CUDA_API_VERSION
	.align		4
        /*0000*/ 	.byte	0x04, 0x37
        /*0002*/ 	.short	(.L_31 - .L_30)
.L_30:
        /*0004*/ 	.word	0x00000082


	//----- nvinfo : EIATTR_KPARAM_INFO
	.align		4
.L_31:
        /*0008*/ 	.byte	0x04, 0x17
        /*000a*/ 	.short	(.L_33 - .L_32)
.L_32:
        /*000c*/ 	.word	0x00000000
        /*0010*/ 	.short	0x0000
        /*0012*/ 	.short	0x0000
        /*0014*/ 	.byte	0x00, 0xf0, 0x01, 0x20


	//----- nvinfo : EIATTR_AT_ENTRY_FRAGMENTS
	.align		4
.L_33:
        /*0018*/ 	.byte	0x04, 0x4f
        /*001a*/ 	.short	(.L_35 - .L_34)


	//   ....[0]....
.L_34:
        /*001c*/ 	.word	0x00000007


	//----- nvinfo : EIATTR_RESERVED_SMEM_USED
	.align		4
.L_35:
        /*0020*/ 	.byte	0x01, 0x41
	.zero		2


	//----- nvinfo : EIATTR_SPARSE_MMA_MASK
	.align		4
        /*0024*/ 	.byte	0x03, 0x50
        /*0026*/ 	.short	0x0000


	//----- nvinfo : EIATTR_TCGEN05_2CTA_USED
	.align		4
        /*0028*/ 	.byte	0x01, 0x52
	.zero		2


	//----- nvinfo : EIATTR_MAXREG_COUNT
	.align		4
        /*002c*/ 	.byte	0x03, 0x1b
        /*002e*/ 	.short	0x00ff


	//----- nvinfo : EIATTR_NUM_BARRIERS
	.align		4
        /*0030*/ 	.byte	0x02, 0x4c
        /*0032*/ 	.byte	0x07
	.zero		1


	//----- nvinfo : EIATTR_EXTERNS
	.align		4
        /*0034*/ 	.byte	0x04, 0x0f
        /*0036*/ 	.short	(.L_37 - .L_36)


	//   ....[0]....
	.align		4
.L_36:
        /*0038*/ 	.word	index@(__assertfail)


	//----- nvinfo : EIATTR_MERCURY_ISA_VERSION
	.align		4
.L_37:
        /*003c*/ 	.byte	0x03, 0x5f
        /*003e*/ 	.short	0x0101


	//----- nvinfo : EIATTR_INT_WARP_WIDE_INSTR_OFFSETS
	.align		4
        /*0040*/ 	.byte	0x04, 0x31
        /*0042*/ 	.short	(.L_39 - .L_38)


	//   ....[0]....
.L_38:
        /*0044*/ 	.word	0x00000cf0


	//   ....[1]....
        /*0048*/ 	.word	0x00000d90


	//   ....[2]....
        /*004c*/ 	.word	0x00002250


	//   ....[3]....
        /*0050*/ 	.word	0x00004410


	//   ....[4]....
        /*0054*/ 	.word	0x00004430


	//   ....[5]....
        /*0058*/ 	.word	0x00004460


	//   ....[6]....
        /*005c*/ 	.word	0x00004e70


	//   ....[7]....
        /*0060*/ 	.word	0x00004f90


	//----- nvinfo : EIATTR_COOP_GROUP_MASK_REGIDS
	.align		4
.L_39:
        /*0064*/ 	.byte	0x04, 0x29
        /*0066*/ 	.short	(.L_41 - .L_40)


	//   ....[0]....
.L_40:
        /*0068*/ 	.word	0xffffffff


	//   ....[1]....
        /*006c*/ 	.word	0xffffffff


	//   ....[2]....
        /*0070*/ 	.word	0xffffffff


	//   ....[3]....
        /*0074*/ 	.word	0xffffffff


	//   ....[4]....
        /*0078*/ 	.word	0xffffffff


	//   ....[5]....
        /*007c*/ 	.word	0xffffffff


	//   ....[6]....
        /*0080*/ 	.word	0xffffffff


	//   ....[7]....
        /*0084*/ 	.word	0xffffffff


	//   ....[8]....
        /*0088*/ 	.word	0xffffffff


	//   ....[9]....
        /*008c*/ 	.word	0xffffffff


	//   ....[10]....
        /*0090*/ 	.word	0xffffffff


	//   ....[11]....
        /*0094*/ 	.word	0xffffffff


	//   ....[12]....
        /*0098*/ 	.word	0xffffffff


	//   ....[13]....
        /*009c*/ 	.word	0xffffffff


	//----- nvinfo : EIATTR_COOP_GROUP_INSTR_OFFSETS
	.align		4
.L_41:
        /*00a0*/ 	.byte	0x04, 0x28
        /*00a2*/ 	.short	(.L_43 - .L_42)


	//   ....[0]....
.L_42:
        /*00a4*/ 	.word	0x000000c0


	//   ....[1]....
        /*00a8*/ 	.word	0x00000500


	//   ....[2]....
        /*00ac*/ 	.word	0x000006c0


	//   ....[3]....
        /*00b0*/ 	.word	0x000007f0


	//   ....[4]....
        /*00b4*/ 	.word	0x000008e0


	//   ....[5]....
        /*00b8*/ 	.word	0x00000a40


	//   ....[6]....
        /*00bc*/ 	.word	0x00000bd0


	//   ....[7]....
        /*00c0*/ 	.word	0x00000e10


	//   ....[8]....
        /*00c4*/ 	.word	0x00002130


	//   ....[9]....
        /*00c8*/ 	.word	0x00003030


	//   ....[10]....
        /*00cc*/ 	.word	0x00003500


	//   ....[11]....
        /*00d0*/ 	.word	0x00003530


	//   ....[12]....
        /*00d4*/ 	.word	0x00004310


	//   ....[13]....
        /*00d8*/ 	.word	0x00004520


	//----- nvinfo : EIATTR_VRC_CTA_INIT_COUNT
	.align		4
.L_43:
        /*00dc*/ 	.byte	0x02, 0x4a
        /*00de*/ 	.byte	0x80
	.zero		1


	//----- nvinfo : EIATTR_SYSCALL_OFFSETS
	.align		4
        /*00e0*/ 	.byte	0x04, 0x46
        /*00e2*/ 	.short	(.L_45 - .L_44)


	//   ....[0]....
.L_44:
        /*00e4*/ 	.word	0x00005920


	//   ....[1]....
        /*00e8*/ 	.word	0x00005a60


	//   ....[2]....
        /*00ec*/ 	.word	0x00006170


	//----- nvinfo : EIATTR_MBARRIER_INSTR_OFFSETS
	.align		4
.L_45:
        /*00f0*/ 	.byte	0x04, 0x39
        /*00f2*/ 	.short	(.L_47 - .L_46)


	//   ....[0]....
.L_46:
        /*00f4*/ 	.word	0x000005f0
        /*00f8*/ 	.word	0x000000ff
        /*00fc*/ 	.word	0x00000000
        /*0100*/ 	.short	0x0100
        /*0102*/ 	.byte	0x08
	.zero		1


	//   ....[1]....
        /*0104*/ 	.word	0x00000600
        /*0108*/ 	.word	0x000000ff
        /*010c*/ 	.word	0x00000030
        /*0110*/ 	.short	0x0100
        /*0112*/ 	.byte	0x08
	.zero		1


	//   ....[2]....
        /*0114*/ 	.word	0x00000610
        /*0118*/ 	.word	0x000000ff
        /*011c*/ 	.word	0x00000008
        /*0120*/ 	.short	0x0100
        /*0122*/ 	.byte	0x08
	.zero		1


	//   ....[3]....
        /*0124*/ 	.word	0x00000620
        /*0128*/ 	.word	0x000000ff
        /*012c*/ 	.word	0x00000038
        /*0130*/ 	.short	0x0100
        /*0132*/ 	.byte	0x08
	.zero		1


	//   ....[4]....
        /*0134*/ 	.word	0x00000630
        /*0138*/ 	.word	0x000000ff
        /*013c*/ 	.word	0x00000010
        /*0140*/ 	.short	0x0100
        /*0142*/ 	.byte	0x08
	.zero		1


	//   ....[5]....
        /*0144*/ 	.word	0x00000640
        /*0148*/ 	.word	0x000000ff
        /*014c*/ 	.word	0x00000040
        /*0150*/ 	.short	0x0100
        /*0152*/ 	.byte	0x08
	.zero		1


	//   ....[6]....
        /*0154*/ 	.word	0x00000650
        /*0158*/ 	.word	0x000000ff
        /*015c*/ 	.word	0x00000018
        /*0160*/ 	.short	0x0100
        /*0162*/ 	.byte	0x08
	.zero		1


	//   ....[7]....
        /*0164*/ 	.word	0x00000660
        /*0168*/ 	.word	0x000000ff
        /*016c*/ 	.word	0x00000048
        /*0170*/ 	.short	0x0100
        /*0172*/ 	.byte	0x08
	.zero		1


	//   ....[8]....
        /*0174*/ 	.word	0x00000670
        /*0178*/ 	.word	0x000000ff
        /*017c*/ 	.word	0x00000020
        /*0180*/ 	.short	0x0100
        /*0182*/ 	.byte	0x08
	.zero		1


	//   ....[9]....
        /*0184*/ 	.word	0x00000680
        /*0188*/ 	.word	0x000000ff
        /*018c*/ 	.word	0x00000050
        /*0190*/ 	.short	0x0100
        /*0192*/ 	.byte	0x08
	.zero		1


	//   ....[10]....
        /*0194*/ 	.word	0x00000690
        /*0198*/ 	.word	0x000000ff
        /*019c*/ 	.word	0x00000028
        /*01a0*/ 	.short	0x0100
        /*01a2*/ 	.byte	0x08
	.zero		1


	//   ....[11]....
        /*01a4*/ 	.word	0x000006a0
        /*01a8*/ 	.word	0x000000ff
        /*01ac*/ 	.word	0x00000058
        /*01b0*/ 	.short	0x0100
        /*01b2*/ 	.byte	0x08
	.zero		1


	//   ....[12]....
        /*01b4*/ 	.word	0x000007c0
        /*01b8*/ 	.word	0x000000ff
        /*01bc*/ 	.word	0x00000060
        /*01c0*/ 	.short	0x0100
        /*01c2*/ 	.byte	0x09
	.zero		1


	//   ....[13]....
        /*01c4*/ 	.word	0x000007d0
        /*01c8*/ 	.word	0x000000ff
        /*01cc*/ 	.word	0x00000068
        /*01d0*/ 	.short	0x0100
        /*01d2*/ 	.byte	0x09
	.zero		1


	//   ....[14]....
        /*01d4*/ 	.word	0x000008b0
        /*01d8*/ 	.word	0x000000ff
        /*01dc*/ 	.word	0x00000070
        /*01e0*/ 	.short	0x0100
        /*01e2*/ 	.byte	0x08
	.zero		1


	//   ....[15]....
        /*01e4*/ 	.word	0x000008c0
        /*01e8*/ 	.word	0x000000ff
        /*01ec*/ 	.word	0x00000078
        /*01f0*/ 	.short	0x0100
        /*01f2*/ 	.byte	0x08
	.zero		1


	//   ....[16]....
        /*01f4*/ 	.word	0x000009f0
        /*01f8*/ 	.word	0x000000ff
        /*01fc*/ 	.word	0x00000080
        /*0200*/ 	.short	0x0100
        /*0202*/ 	.byte	0x08
	.zero		1


	//   ....[17]....
        /*0204*/ 	.word	0x00000a00
        /*0208*/ 	.word	0x000000ff
        /*020c*/ 	.word	0x00000090
        /*0210*/ 	.short	0x0100
        /*0212*/ 	.byte	0x08
	.zero		1


	//   ....[18]....
        /*0214*/ 	.word	0x00000a10
        /*0218*/ 	.word	0x000000ff
        /*021c*/ 	.word	0x00000088
        /*0220*/ 	.short	0x0100
        /*0222*/ 	.byte	0x08
	.zero		1


	//   ....[19]....
        /*0224*/ 	.word	0x00000a20
        /*0228*/ 	.word	0x000000ff
        /*022c*/ 	.word	0x00000098
        /*0230*/ 	.short	0x0100
        /*0232*/ 	.byte	0x08
	.zero		1


	//   ....[20]....
        /*0234*/ 	.word	0x00000b40
        /*0238*/ 	.word	0x000000ff
        /*023c*/ 	.word	0x000000a0
        /*0240*/ 	.short	0x0100
        /*0242*/ 	.byte	0x09
	.zero		1


	//   ....[21]....
        /*0244*/ 	.word	0x00000b50
        /*0248*/ 	.word	0x000000ff
        /*024c*/ 	.word	0x000000c0
        /*0250*/ 	.short	0x0100
        /*0252*/ 	.byte	0x09
	.zero		1


	//   ....[22]....
        /*0254*/ 	.word	0x00000b60
        /*0258*/ 	.word	0x000000ff
        /*025c*/ 	.word	0x000000a8
        /*0260*/ 	.short	0x0100
        /*0262*/ 	.byte	0x09
	.zero		1


	//   ....[23]....
        /*0264*/ 	.word	0x00000b70
        /*0268*/ 	.word	0x000000ff
        /*026c*/ 	.word	0x000000c8
        /*0270*/ 	.short	0x0100
        /*0272*/ 	.byte	0x09
	.zero		1


	//   ....[24]....
        /*0274*/ 	.word	0x00000b80
        /*0278*/ 	.word	0x000000ff
        /*027c*/ 	.word	0x000000b0
        /*0280*/ 	.short	0x0100
        /*0282*/ 	.byte	0x09
	.zero		1


	//   ....[25]....
        /*0284*/ 	.word	0x00000b90
        /*0288*/ 	.word	0x000000ff
        /*028c*/ 	.word	0x000000d0
        /*0290*/ 	.short	0x0100
        /*0292*/ 	.byte	0x09
	.zero		1


	//   ....[26]....
        /*0294*/ 	.word	0x00000ba0
        /*0298*/ 	.word	0x000000ff
        /*029c*/ 	.word	0x000000b8
        /*02a0*/ 	.short	0x0100
        /*02a2*/ 	.byte	0x09
	.zero		1


	//   ....[27]....
        /*02a4*/ 	.word	0x00000bb0
        /*02a8*/ 	.word	0x000000ff
        /*02ac*/ 	.word	0x000000d8
        /*02b0*/ 	.short	0x0100
        /*02b2*/ 	.byte	0x09
	.zero		1


	//   ....[28]....
        /*02b4*/ 	.word	0x00000ca0
        /*02b8*/ 	.word	0x000000ff
        /*02bc*/ 	.word	0x000000e0
        /*02c0*/ 	.short	0x0100
        /*02c2*/ 	.byte	0x08
	.zero		1


	//   ....[29]....
        /*02c4*/ 	.word	0x00000cb0
        /*02c8*/ 	.word	0x000000ff
        /*02cc*/ 	.word	0x000000f0
        /*02d0*/ 	.short	0x0100
        /*02d2*/ 	.byte	0x08
	.zero		1


	//   ....[30]....
        /*02d4*/ 	.word	0x00000cc0
        /*02d8*/ 	.word	0x000000ff
        /*02dc*/ 	.word	0x000000e8
        /*02e0*/ 	.short	0x0100
        /*02e2*/ 	.byte	0x08
	.zero		1


	//   ....[31]....
        /*02e4*/ 	.word	0x00000cd0
        /*02e8*/ 	.word	0x000000ff
        /*02ec*/ 	.word	0x000000f8
        /*02f0*/ 	.short	0x0100
        /*02f2*/ 	.byte	0x08
	.zero		1


	//   ....[32]....
        /*02f4*/ 	.word	0x00000dc0
        /*02f8*/ 	.word	0x000000ff
        /*02fc*/ 	.word	0x00000100
        /*0300*/ 	.short	0x0100
        /*0302*/ 	.byte	0x06
	.zero		1


	//   ....[33]....
        /*0304*/ 	.word	0x000017d0
        /*0308*/ 	.word	0x00000003
        /*030c*/ 	.word	0x000000f0
        /*0310*/ 	.short	0x010a
        /*0312*/ 	.byte	0xff
	.zero		1


	//   ....[34]....
        /*0314*/ 	.word	0x00001800
        /*0318*/ 	.word	0x00000003
        /*031c*/ 	.word	0x000000e0
        /*0320*/ 	.short	0x0101
        /*0322*/ 	.byte	0xff
	.zero		1


	//   ....[35]....
        /*0324*/ 	.word	0x00001900
        /*0328*/ 	.word	0x000000ff
        /*032c*/ 	.word	0x00000030
        /*0330*/ 	.short	0x010a
        /*0332*/ 	.byte	0x08
	.zero		1


	//   ....[36]....
        /*0334*/ 	.word	0x000019d0
        /*0338*/ 	.word	0x000000ff
        /*033c*/ 	.word	0x00000030
        /*0340*/ 	.short	0x010a
        /*0342*/ 	.byte	0x21
	.zero		1


	//   ....[37]....
        /*0344*/ 	.word	0x00001b80
        /*0348*/ 	.word	0x000000ff
        /*034c*/ 	.word	0x00000030
        /*0350*/ 	.short	0x010a
        /*0352*/ 	.byte	0x08
	.zero		1


	//   ....[38]....
        /*0354*/ 	.word	0x00001d40
        /*0358*/ 	.word	0x000000ff
        /*035c*/ 	.word	0x00000078
        /*0360*/ 	.short	0x0101
        /*0362*/ 	.byte	0x04
	.zero		1


	//   ....[39]....
        /*0364*/ 	.word	0x00001d60
        /*0368*/ 	.word	0x000000ff
        /*036c*/ 	.word	0x00000030
        /*0370*/ 	.short	0x010a
        /*0372*/ 	.byte	0x08
	.zero		1


	//   ....[40]....
        /*0374*/ 	.word	0x00001de0
        /*0378*/ 	.word	0x000000ff
        /*037c*/ 	.word	0x00000030
        /*0380*/ 	.short	0x010a
        /*0382*/ 	.byte	0x21
	.zero		1


	//   ....[41]....
        /*0384*/ 	.word	0x00001f70
        /*0388*/ 	.word	0x000000ff
        /*038c*/ 	.word	0x00000030
        /*0390*/ 	.short	0x010a
        /*0392*/ 	.byte	0x08
	.zero		1


	//   ....[42]....
        /*0394*/ 	.word	0x00002160
        /*0398*/ 	.word	0x00000002
        /*039c*/ 	.word	0x00000080
        /*03a0*/ 	.short	0x010a
        /*03a2*/ 	.byte	0xff
	.zero		1


	//   ....[43]....
        /*03a4*/ 	.word	0x00002220
        /*03a8*/ 	.word	0x00000002
        /*03ac*/ 	.word	0x00000000
        /*03b0*/ 	.short	0x0101
        /*03b2*/ 	.byte	0xff
	.zero		1


	//   ....[44]....
        /*03b4*/ 	.word	0x00002780
        /*03b8*/ 	.word	0x000000ff
        /*03bc*/ 	.word	0x00000000
        /*03c0*/ 	.short	0x010a
        /*03c2*/ 	.byte	0x05
	.zero		1


	//   ....[45]....
        /*03c4*/ 	.word	0x00002810
        /*03c8*/ 	.word	0x000000ff
        /*03cc*/ 	.word	0x00000000
        /*03d0*/ 	.short	0x010a
        /*03d2*/ 	.byte	0x05
	.zero		1


	//   ....[46]....
        /*03d4*/ 	.word	0x000028a0
        /*03d8*/ 	.word	0x000000ff
        /*03dc*/ 	.word	0x00000000
        /*03e0*/ 	.short	0x010a
        /*03e2*/ 	.byte	0x05
	.zero		1


	//   ....[47]....
        /*03e4*/ 	.word	0x00002930
        /*03e8*/ 	.word	0x000000ff
        /*03ec*/ 	.word	0x00000000
        /*03f0*/ 	.short	0x010a
        /*03f2*/ 	.byte	0x05
	.zero		1


	//   ....[48]....
        /*03f4*/ 	.word	0x000029c0
        /*03f8*/ 	.word	0x000000ff
        /*03fc*/ 	.word	0x00000000
        /*0400*/ 	.short	0x010a
        /*0402*/ 	.byte	0x05
	.zero		1


	//   ....[49]....
        /*0404*/ 	.word	0x00002a60
        /*0408*/ 	.word	0x00000000
        /*040c*/ 	.word	0x00000000
        /*0410*/ 	.short	0x010a
        /*0412*/ 	.byte	0xff
	.zero		1


	//   ....[50]....
        /*0414*/ 	.word	0x00002b90
        /*0418*/ 	.word	0x00000000
        /*041c*/ 	.word	0x000000e0
        /*0420*/ 	.short	0x010a
        /*0422*/ 	.byte	0xff
	.zero		1


	//   ....[51]....
        /*0424*/ 	.word	0x00002c00
        /*0428*/ 	.word	0x00000004
        /*042c*/ 	.word	0x00000000
        /*0430*/ 	.short	0x0101
        /*0432*/ 	.byte	0xff
	.zero		1


	//   ....[52]....
        /*0434*/ 	.word	0x00002c20
        /*0438*/ 	.word	0x000000ff
        /*043c*/ 	.word	0x00000090
        /*0440*/ 	.short	0x010a
        /*0442*/ 	.byte	0x05
	.zero		1


	//   ....[53]....
        /*0444*/ 	.word	0x00002d40
        /*0448*/ 	.word	0x00000000
        /*044c*/ 	.word	0x00000080
        /*0450*/ 	.short	0x010a
        /*0452*/ 	.byte	0xff
	.zero		1


	//   ....[54]....
        /*0454*/ 	.word	0x00002e40
        /*0458*/ 	.word	0x00000000
        /*045c*/ 	.word	0x00000000
        /*0460*/ 	.short	0x0101
        /*0462*/ 	.byte	0xff
	.zero		1


	//   ....[55]....
        /*0464*/ 	.word	0x00002ed0
        /*0468*/ 	.word	0x000000ff
        /*046c*/ 	.word	0x00000090
        /*0470*/ 	.short	0x0106
        /*0472*/ 	.byte	0x05
	.zero		1


	//   ....[56]....
        /*0474*/ 	.word	0x00002ef0
        /*0478*/ 	.word	0x000000ff
        /*047c*/ 	.word	0x00000090
        /*0480*/ 	.short	0x010a
        /*0482*/ 	.byte	0x05
	.zero		1


	//   ....[57]....
        /*0484*/ 	.word	0x00002f80
        /*0488*/ 	.word	0x000000ff
        /*048c*/ 	.word	0x00000090
        /*0490*/ 	.short	0x0106
        /*0492*/ 	.byte	0x04
	.zero		1


	//   ....[58]....
        /*0494*/ 	.word	0x00002fc0
        /*0498*/ 	.word	0x00000000
        /*049c*/ 	.word	0x00000090
        /*04a0*/ 	.short	0x010a
        /*04a2*/ 	.byte	0xff
	.zero		1


	//   ....[59]....
        /*04a4*/ 	.word	0x00003200
        /*04a8*/ 	.word	0x000000ff
        /*04ac*/ 	.word	0x00000008
        /*04b0*/ 	.short	0x010a
        /*04b2*/ 	.byte	0x06
	.zero		1


	//   ....[60]....
        /*04b4*/ 	.word	0x00003220
        /*04b8*/ 	.word	0x000000ff
        /*04bc*/ 	.word	0x00000008
        /*04c0*/ 	.short	0x010a
        /*04c2*/ 	.byte	0x06
	.zero		1


	//   ....[61]....
        /*04c4*/ 	.word	0x000033b0
        /*04c8*/ 	.word	0x000000ff
        /*04cc*/ 	.word	0x00000008
        /*04d0*/ 	.short	0x010a
        /*04d2*/ 	.byte	0x06
	.zero		1


	//   ....[62]....
        /*04d4*/ 	.word	0x000033d0
        /*04d8*/ 	.word	0x000000ff
        /*04dc*/ 	.word	0x00000008
        /*04e0*/ 	.short	0x010a
        /*04e2*/ 	.byte	0x06
	.zero		1


	//   ....[63]....
        /*04e4*/ 	.word	0x00003490
        /*04e8*/ 	.word	0x000000ff
        /*04ec*/ 	.word	0x00000000
        /*04f0*/ 	.short	0x0101
        /*04f2*/ 	.byte	0x07
	.zero		1


	//   ....[64]....
        /*04f4*/ 	.word	0x00003850
        /*04f8*/ 	.word	0x00000000
        /*04fc*/ 	.word	0x00000080
        /*0500*/ 	.short	0x010a
        /*0502*/ 	.byte	0xff
	.zero		1


	//   ....[65]....
        /*0504*/ 	.word	0x00003910
        /*0508*/ 	.word	0x00000000
        /*050c*/ 	.word	0x00000000
        /*0510*/ 	.short	0x0101
        /*0512*/ 	.byte	0xff
	.zero		1


	//   ....[66]....
        /*0514*/ 	.word	0x000039c0
        /*0518*/ 	.word	0x000000ff
        /*051c*/ 	.word	0x00000000
        /*0520*/ 	.short	0x010a
        /*0522*/ 	.byte	0x09
	.zero		1


	//   ....[67]....
        /*0524*/ 	.word	0x000039e0
        /*0528*/ 	.word	0x000000ff
        /*052c*/ 	.word	0x000000c0
        /*0530*/ 	.short	0x010a
        /*0532*/ 	.byte	0x08
	.zero		1


	//   ....[68]....
        /*0534*/ 	.word	0x00003a90
        /*0538*/ 	.word	0x000000ff
        /*053c*/ 	.word	0x00000000
        /*0540*/ 	.short	0x010a
        /*0542*/ 	.byte	0x0e
	.zero		1


	//   ....[69]....
        /*0544*/ 	.word	0x00003bc0
        /*0548*/ 	.word	0x000000ff
        /*054c*/ 	.word	0x00000000
        /*0550*/ 	.short	0x010a
        /*0552*/ 	.byte	0x26
	.zero		1


	//   ....[70]....
        /*0554*/ 	.word	0x00004000
        /*0558*/ 	.word	0x000000ff
        /*055c*/ 	.word	0x00000000
        /*0560*/ 	.short	0x010a
        /*0562*/ 	.byte	0x08
	.zero		1


	//   ....[71]....
        /*0564*/ 	.word	0x00004090
        /*0568*/ 	.word	0x000000ff
        /*056c*/ 	.word	0x00000000
        /*0570*/ 	.short	0x010a
        /*0572*/ 	.byte	0x08
	.zero		1


	//   ....[72]....
        /*0574*/ 	.word	0x00004120
        /*0578*/ 	.word	0x000000ff
        /*057c*/ 	.word	0x00000000
        /*0580*/ 	.short	0x010a
        /*0582*/ 	.byte	0x08
	.zero		1


	//   ....[73]....
        /*0584*/ 	.word	0x000041c0
        /*0588*/ 	.word	0x00000000
        /*058c*/ 	.word	0x00000000
        /*0590*/ 	.short	0x010a
        /*0592*/ 	.byte	0xff
	.zero		1


	//   ....[74]....
        /*0594*/ 	.word	0x00004200
        /*0598*/ 	.word	0x00000000
        /*059c*/ 	.word	0x00000000
        /*05a0*/ 	.short	0x010a
        /*05a2*/ 	.byte	0xff
	.zero		1


	//   ....[75]....
        /*05a4*/ 	.word	0x00004270
        /*05a8*/ 	.word	0x000000ff
        /*05ac*/ 	.word	0x00000000
        /*05b0*/ 	.short	0x0101
        /*05b2*/ 	.byte	0x05
	.zero		1


	//   ....[76]....
        /*05b4*/ 	.word	0x000042b0
        /*05b8*/ 	.word	0x000000ff
        /*05bc*/ 	.word	0x00000100
        /*05c0*/ 	.short	0x010a
        /*05c2*/ 	.byte	0x07
	.zero		1


	//   ....[77]....
        /*05c4*/ 	.word	0x00004300
        /*05c8*/ 	.word	0x000000ff
        /*05cc*/ 	.word	0x00000000
        /*05d0*/ 	.short	0x0101
        /*05d2*/ 	.byte	0x05
	.zero		1


	//   ....[78]....
        /*05d4*/ 	.word	0x00004710
        /*05d8*/ 	.word	0x00000000
        /*05dc*/ 	.word	0x00000080
        /*05e0*/ 	.short	0x010a
        /*05e2*/ 	.byte	0xff
	.zero		1


	//   ....[79]....
        /*05e4*/ 	.word	0x00004800
        /*05e8*/ 	.word	0x00000000
        /*05ec*/ 	.word	0x00000000
        /*05f0*/ 	.short	0x0101
        /*05f2*/ 	.byte	0xff
	.zero		1


	//   ....[80]....
        /*05f4*/ 	.word	0x00004b20
        /*05f8*/ 	.word	0x000000ff
        /*05fc*/ 	.word	0x00000078
        /*0600*/ 	.short	0x010a
        /*0602*/ 	.byte	0x06
	.zero		1


	//   ....[81]....
        /*0604*/ 	.word	0x00004ca0
        /*0608*/ 	.word	0x000000ff
        /*060c*/ 	.word	0x00000068
        /*0610*/ 	.short	0x010a
        /*0612*/ 	.byte	0x06
	.zero		1


	//   ....[82]....
        /*0614*/ 	.word	0x00004fd0
        /*0618*/ 	.word	0x000000ff
        /*061c*/ 	.word	0x00000060
        /*0620*/ 	.short	0x010b
        /*0622*/ 	.byte	0x06
	.zero		1


	//   ....[83]....
        /*0624*/ 	.word	0x00004ff0
        /*0628*/ 	.word	0x000000ff
        /*062c*/ 	.word	0x00000000
        /*0630*/ 	.short	0x0101
        /*0632*/ 	.byte	0x25
	.zero		1


	//   ....[84]....
        /*0634*/ 	.word	0x00005030
        /*0638*/ 	.word	0x00000000
        /*063c*/ 	.word	0x00000068
        /*0640*/ 	.short	0x010a
        /*0642*/ 	.byte	0xff
	.zero		1


	//   ....[85]....
        /*0644*/ 	.word	0x00005330
        /*0648*/ 	.word	0x00000000
        /*064c*/ 	.word	0x00000080
        /*0650*/ 	.short	0x010a
        /*0652*/ 	.byte	0xff
	.zero		1


	//   ....[86]....
        /*0654*/ 	.word	0x00005440
        /*0658*/ 	.word	0x00000000
        /*065c*/ 	.word	0x00000000
        /*0660*/ 	.short	0x0101
        /*0662*/ 	.byte	0xff
	.zero		1


	//   ....[87]....
        /*0664*/ 	.word	0x00005db0
        /*0668*/ 	.word	0x000000ff
        /*066c*/ 	.word	0x00000060
        /*0670*/ 	.short	0x010a
        /*0672*/ 	.byte	0x2b
	.zero		1


	//   ....[88]....
        /*0674*/ 	.word	0x00005dc0
        /*0678*/ 	.word	0x00000071
        /*067c*/ 	.word	0x000000a0
        /*0680*/ 	.short	0x010a
        /*0682*/ 	.byte	0xff
	.zero		1


	//   ....[89]....
        /*0684*/ 	.word	0x00005f10
        /*0688*/ 	.word	0x000000ff
        /*068c*/ 	.word	0x00000060
        /*0690*/ 	.short	0x010a
        /*0692*/ 	.byte	0x2b
	.zero		1


	//   ....[90]....
        /*0694*/ 	.word	0x00005ff0
        /*0698*/ 	.word	0x000000ff
        /*069c*/ 	.word	0x00000000
        /*06a0*/ 	.short	0x0101
        /*06a2*/ 	.byte	0x04
	.zero		1


	//   ....[91]....
        /*06a4*/ 	.word	0x00006050
        /*06a8*/ 	.word	0x00000071
        /*06ac*/ 	.word	0x000000a0
        /*06b0*/ 	.short	0x010a
        /*06b2*/ 	.byte	0xff
	.zero		1


	//   ....[92]....
        /*06b4*/ 	.word	0x000062f0
        /*06b8*/ 	.word	0x00000071
        /*06bc*/ 	.word	0x00000000
        /*06c0*/ 	.short	0x0101
        /*06c2*/ 	.byte	0xff
	.zero		1


	//   ....[93]....
        /*06c4*/ 	.word	0x00006c90
        /*06c8*/ 	.word	0x00000003
        /*06cc*/ 	.word	0x000000f0
        /*06d0*/ 	.short	0x010a
        /*06d2*/ 	.byte	0xff
	.zero		1


	//   ....[94]....
        /*06d4*/ 	.word	0x00006cf0
        /*06d8*/ 	.word	0x00000002
        /*06dc*/ 	.word	0x00000030
        /*06e0*/ 	.short	0x010a
        /*06e2*/ 	.byte	0xff
	.zero		1


	//   ....[95]....
        /*06e4*/ 	.word	0x00006d50
        /*06e8*/ 	.word	0x00000002
        /*06ec*/ 	.word	0x00000030
        /*06f0*/ 	.short	0x010a
        /*06f2*/ 	.byte	0xff
	.zero		1


	//   ....[96]....
        /*06f4*/ 	.word	0x00006da0
        /*06f8*/ 	.word	0x00000002
        /*06fc*/ 	.word	0x00000080
        /*0700*/ 	.short	0x010a
        /*0702*/ 	.byte	0xff
	.zero		1


	//   ....[97]....
        /*0704*/ 	.word	0x00006e00
        /*0708*/ 	.word	0x00000000
        /*070c*/ 	.word	0x00000000
        /*0710*/ 	.short	0x010a
        /*0712*/ 	.byte	0xff
	.zero		1


	//   ....[98]....
        /*0714*/ 	.word	0x00006e60
        /*0718*/ 	.word	0x00000000
        /*071c*/ 	.word	0x00000000
        /*0720*/ 	.short	0x010a
        /*0722*/ 	.byte	0xff
	.zero		1


	//   ....[99]....
        /*0724*/ 	.word	0x00006ec0
        /*0728*/ 	.word	0x00000000
        /*072c*/ 	.word	0x00000000
        /*0730*/ 	.short	0x010a
        /*0732*/ 	.byte	0xff
	.zero		1


	//   ....[100]....
        /*0734*/ 	.word	0x00006f20
        /*0738*/ 	.word	0x00000000
        /*073c*/ 	.word	0x00000000
        /*0740*/ 	.short	0x010a
        /*0742*/ 	.byte	0xff
	.zero		1


	//   ....[101]....
        /*0744*/ 	.word	0x00006f80
        /*0748*/ 	.word	0x00000000
        /*074c*/ 	.word	0x00000000
        /*0750*/ 	.short	0x010a
        /*0752*/ 	.byte	0xff
	.zero		1


	//   ....[102]....
        /*0754*/ 	.word	0x00006fd0
        /*0758*/ 	.word	0x00000000
        /*075c*/ 	.word	0x000000e0
        /*0760*/ 	.short	0x010a
        /*0762*/ 	.byte	0xff
	.zero		1


	//   ....[103]....
        /*0764*/ 	.word	0x00007030
        /*0768*/ 	.word	0x00000000
        /*076c*/ 	.word	0x00000090
        /*0770*/ 	.short	0x010a
        /*0772*/ 	.byte	0xff
	.zero		1


	//   ....[104]....
        /*0774*/ 	.word	0x00007080
        /*0778*/ 	.word	0x00000000
        /*077c*/ 	.word	0x00000080
        /*0780*/ 	.short	0x010a
        /*0782*/ 	.byte	0xff
	.zero		1


	//   ....[105]....
        /*0784*/ 	.word	0x000070e0
        /*0788*/ 	.word	0x00000000
        /*078c*/ 	.word	0x00000090
        /*0790*/ 	.short	0x010a
        /*0792*/ 	.byte	0xff
	.zero		1


	//   ....[106]....
        /*0794*/ 	.word	0x00007140
        /*0798*/ 	.word	0x00000004
        /*079c*/ 	.word	0x00000008
        /*07a0*/ 	.short	0x010a
        /*07a2*/ 	.byte	0xff
	.zero		1


	//   ....[107]....
        /*07a4*/ 	.word	0x00007220
        /*07a8*/ 	.word	0x00000002
        /*07ac*/ 	.word	0x00000008
        /*07b0*/ 	.short	0x010a
        /*07b2*/ 	.byte	0xff
	.zero		1


	//   ....[108]....
        /*07b4*/ 	.word	0x00007270
        /*07b8*/ 	.word	0x00000000
        /*07bc*/ 	.word	0x00000080
        /*07c0*/ 	.short	0x010a
        /*07c2*/ 	.byte	0xff
	.zero		1


	//   ....[109]....
        /*07c4*/ 	.word	0x000072d0
        /*07c8*/ 	.word	0x00000000
        /*07cc*/ 	.word	0x000000c0
        /*07d0*/ 	.short	0x010a
        /*07d2*/ 	.byte	0xff
	.zero		1


	//   ....[110]....
        /*07d4*/ 	.word	0x00007330
        /*07d8*/ 	.word	0x00000000
        /*07dc*/ 	.word	0x00000000
        /*07e0*/ 	.short	0x010a
        /*07e2*/ 	.byte	0xff
	.zero		1


	//   ....[111]....
        /*07e4*/ 	.word	0x00007390
        /*07e8*/ 	.word	0x00000000
        /*07ec*/ 	.word	0x00000000
        /*07f0*/ 	.short	0x010a
        /*07f2*/ 	.byte	0xff
	.zero		1


	//   ....[112]....
        /*07f4*/ 	.word	0x000073f0
        /*07f8*/ 	.word	0x00000000
        /*07fc*/ 	.word	0x00000000
        /*0800*/ 	.short	0x010a
        /*0802*/ 	.byte	0xff
	.zero		1


	//   ....[113]....
        /*0804*/ 	.word	0x00007450
        /*0808*/ 	.word	0x00000000
        /*080c*/ 	.word	0x00000000
        /*0810*/ 	.short	0x010a
        /*0812*/ 	.byte	0xff
	.zero		1


	//   ....[114]....
        /*0814*/ 	.word	0x000074b0
        /*0818*/ 	.word	0x00000000
        /*081c*/ 	.word	0x00000100
        /*0820*/ 	.short	0x010a
        /*0822*/ 	.byte	0xff
	.zero		1


	//   ....[115]....
        /*0824*/ 	.word	0x00007500
        /*0828*/ 	.word	0x00000000
        /*082c*/ 	.word	0x00000080
        /*0830*/ 	.short	0x010a
        /*0832*/ 	.byte	0xff
	.zero		1


	//   ....[116]....
        /*0834*/ 	.word	0x00007560
        /*0838*/ 	.word	0x00000000
        /*083c*/ 	.word	0x00000078
        /*0840*/ 	.short	0x010a
        /*0842*/ 	.byte	0xff
	.zero		1


	//   ....[117]....
        /*0844*/ 	.word	0x000075c0
        /*0848*/ 	.word	0x00000003
        /*084c*/ 	.word	0x00000068
        /*0850*/ 	.short	0x010a
        /*0852*/ 	.byte	0xff
	.zero		1


	//   ....[118]....
        /*0854*/ 	.word	0x00007610
        /*0858*/ 	.word	0x00000000
        /*085c*/ 	.word	0x00000080
        /*0860*/ 	.short	0x010a
        /*0862*/ 	.byte	0xff
	.zero		1


	//   ....[119]....
        /*0864*/ 	.word	0x00007670
        /*0868*/ 	.word	0x00000000
        /*086c*/ 	.word	0x00000060
        /*0870*/ 	.short	0x010a
        /*0872*/ 	.byte	0xff
	.zero		1


	//   ....[120]....
        /*0874*/ 	.word	0x000076c0
        /*0878*/ 	.word	0x00000071
        /*087c*/ 	.word	0x000000a0
        /*0880*/ 	.short	0x010a
        /*0882*/ 	.byte	0xff
	.zero		1


	//----- nvinfo : EIATTR_NUM_MBARRIERS
	.align		4
.L_47:
        /*0884*/ 	.byte	0x03, 0x38
        /*0886*/ 	.short	0x0021


	//----- nvinfo : EIATTR_EXIT_INSTR_OFFSETS
	.align		4
        /*0888*/ 	.byte	0x04, 0x1c
        /*088a*/ 	.short	(.L_49 - .L_48)


	//   ....[0]....
.L_48:
        /*088c*/ 	.word	0x00002a90


	//   ....[1]....
        /*0890*/ 	.word	0x00002f90


	//   ....[2]....
        /*0894*/ 	.word	0x00002ff0


	//   ....[3]....
        /*0898*/ 	.word	0x00004530


	//   ....[4]....
        /*089c*/ 	.word	0x00005060


	//   ....[5]....
        /*08a0*/ 	.word	0x000050a0


	//   ....[6]....
        /*08a4*/ 	.word	0x00006c80


	//----- nvinfo : EIATTR_MAX_THREADS
	.align		4
.L_49:
        /*08a8*/ 	.byte	0x04, 0x05
        /*08aa*/ 	.short	(.L_51 - .L_50)
.L_50:
        /*08ac*/ 	.word	0x00000100
        /*08b0*/ 	.word	0x00000001
        /*08b4*/ 	.word	0x00000001


	//----- nvinfo : EIATTR_CRS_STACK_SIZE
	.align		4
.L_51:
        /*08b8*/ 	.byte	0x04, 0x1e
        /*08ba*/ 	.short	(.L_53 - .L_52)
.L_52:
        /*08bc*/ 	.word	0x00000000


	//----- nvinfo : EIATTR_CBANK_PARAM_SIZE
	.align		4
.L_53:
        /*08c0*/ 	.byte	0x03, 0x19
        /*08c2*/ 	.short	0x0800


	//----- nvinfo : EIATTR_PARAM_CBANK
	.align		4
        /*08c4*/ 	.byte	0x04, 0x0a
        /*08c6*/ 	.short	(.L_55 - .L_54)
	.align		4
.L_54:
        /*08c8*/ 	.word	index@(.nv.constant0._ZN7cutlass13device_kernelINS_4gemm6kernel13GemmUniversalIN4cute5tupleIJiiiiEEENS1_10collective13CollectiveMmaINS1_35MainloopSm100TmaUmmaWarpSpecializedILi6ELi2ELi4ENS5_IJNS4_1CILi2EEENSA_ILi1EEESC_EEEEENS5_IJNSA_ILi256EEENSA_ILi32EEESF_EEENS_12float_e4m3_tENS5_IJlSC_lEEESI_SJ_NS4_8TiledMMAINS4_8MMA_AtomIJNS4_10MMA_TraitsINS4_25SM100_MMA_F8F6F4_2x1SM_SSEJSI_SI_fSF_SG_NS4_17integral_constantINS4_4UMMA5MajorELSQ_0EEESR_NSO_INSP_7ScaleInELSS_0EEEST_EEEEEENS4_6LayoutINS5_IJSC_SC_SC_EEENS5_IJNSA_ILi0EEESY_SY_EEEEENS5_IJNS4_10UnderscoreES11_S11_EEEEENS4_18SM100_TMA_2SM_LOADENS4_14ComposedLayoutINS4_7SwizzleILi3ELi4ELi3EEENS4_18smem_ptr_flag_bitsILi8EEENSW_INS5_IJNSA_ILi8EEENSA_ILi128EEEEEENS5_IJS1B_SC_EEEEEEEvNS4_8identityES14_S1F_vS1G_EENS_8epilogue10collective18CollectiveEpilogueINS1I_23Sm100TmaWarpSpecializedILi1ELi1ELi32ELb0ELb0EEEJNS5_IJS1B_SG_SF_EEENS5_IJNSW_IS1B_SC_EENSW_ISG_SC_EEEEESI_SJ_SI_SJ_NS1I_6fusion15FusionCallbacksIS1M_NS1R_17LinearCombinationISI_fSI_fLNS_15FloatRoundStyleE2EEES1N_S1Q_JEEENS4_5SM1004TMEM4LOAD26SM100_TMEM_LOAD_32dp32b32xENS4_13SM90_TMA_LOADENS15_INS16_ILi1ELi4ELi3EEES19_NSW_INS5_IJS1A_SG_EEENS5_IJSG_SC_EEEEEEENS4_39AutoVectorizingCopyWithAssumedAlignmentILi128EEENS4_14SM90_TMA_STOREES26_S28_S28_EEEvvEEEEvNT_6ParamsE)
        /*08cc*/ 	.short	0x0380
        /*08ce*/ 	.short	0x0800


	//----- nvinfo : EIATTR_SW_WAR
	.align		4
.L_55:
        /*08d0*/ 	.byte	0x04, 0x36
        /*08d2*/ 	.short	(.L_57 - .L_56)
.L_56:
        /*08d4*/ 	.word	0x00000008
.L_57:


//--------------------- .nv.callgraph             --------------------------
	.section	.nv.callgraph,"",@"SHT_CUDA_CALLGRAPH"
	.align	4
	.sectionentsize	8
	.align		4
        /*0000*/ 	.word	0x00000000
	.align		4
        /*0004*/ 	.word	0xffffffff
	.align		4
        /*0008*/ 	.word	index@(_ZN7cutlass13device_kernelINS_4gemm6kernel13GemmUniversalIN4cute5tupleIJiiiiEEENS1_10collective13CollectiveMmaINS1_35MainloopSm100TmaUmmaWarpSpecializedILi6ELi2ELi4ENS5_IJNS4_1CILi2EEENSA_ILi1EEESC_EEEEENS5_IJNSA_ILi256EEENSA_ILi32EEESF_EEENS_12float_e4m3_tENS5_IJlSC_lEEESI_SJ_NS4_8TiledMMAINS4_8MMA_AtomIJNS4_10MMA_TraitsINS4_25SM100_MMA_F8F6F4_2x1SM_SSEJSI_SI_fSF_SG_NS4_17integral_constantINS4_4UMMA5MajorELSQ_0EEESR_NSO_INSP_7ScaleInELSS_0EEEST_EEEEEENS4_6LayoutINS5_IJSC_SC_SC_EEENS5_IJNSA_ILi0EEESY_SY_EEEEENS5_IJNS4_10UnderscoreES11_S11_EEEEENS4_18SM100_TMA_2SM_LOADENS4_14ComposedLayoutINS4_7SwizzleILi3ELi4ELi3EEENS4_18smem_ptr_flag_bitsILi8EEENSW_INS5_IJNSA_ILi8EEENSA_ILi128EEEEEENS5_IJS1B_SC_EEEEEEEvNS4_8identityES14_S1F_vS1G_EENS_8epilogue10collective18CollectiveEpilogueINS1I_23Sm100TmaWarpSpecializedILi1ELi1ELi32ELb0ELb0EEEJNS5_IJS1B_SG_SF_EEENS5_IJNSW_IS1B_SC_EENSW_ISG_SC_EEEEESI_SJ_SI_SJ_NS1I_6fusion15FusionCallbacksIS1M_NS1R_17LinearCombinationISI_fSI_fLNS_15FloatRoundStyleE2EEES1N_S1Q_JEEENS4_5SM1004TMEM4LOAD26SM100_TMEM_LOAD_32dp32b32xENS4_13SM90_TMA_LOADENS15_INS16_ILi1ELi4ELi3EEES19_NSW_INS5_IJS1A_SG_EEENS5_IJSG_SC_EEEEEEENS4_39AutoVectorizingCopyWithAssumedAlignmentILi128EEENS4_14SM90_TMA_STOREES26_S28_S28_EEEvvEEEEvNT_6ParamsE)
	.align		4
        /*000c*/ 	.word	index@(__assertfail)
	.align		4
        /*0010*/ 	.word	0x00000000
	.align		4
        /*0014*/ 	.word	0xfffffffe
	.align		4
        /*0018*/ 	.word	0x00000000
	.align		4
        /*001c*/ 	.word	0xfffffffd
	.align		4
        /*0020*/ 	.word	0x00000000
	.align		4
        /*0024*/ 	.word	0xfffffffc


//--------------------- .nv.constant4             --------------------------
	.section	.nv.constant4,"a",@progbits
	.align	8
	.align		8
.nv.constant4:
        /*0000*/ 	.dword	__assertfail
	.align		8
        /*0008*/ 	.dword	__unnamed_1
	.align		8
        /*0010*/ 	.dword	__unnamed_2
	.align		8
        /*0018*/ 	.dword	_ZN40_INTERNAL_68d1dcc3_4_k_cu_0f99efb6_274824cuda3std3__45__cpo5beginE
	.align		8
        /*0020*/ 	.dword	_ZN40_INTERNAL_68d1dcc3_4_k_cu_0f99efb6_274824cuda3std3__45__cpo3endE
	.align		8
        /*0028*/ 	.dword	_ZN40_INTERNAL_68d1dcc3_4_k_cu_0f99efb6_274824cuda3std3__45__cpo6cbeginE
	.align		8
        /*0030*/ 	.dword	_ZN40_INTERNAL_68d1dcc3_4_k_cu_0f99efb6_274824cuda3std3__45__cpo4cendE
	.align		8
        /*0038*/ 	.dword	_ZN40_INTERNAL_68d1dcc3_4_k_cu_0f99efb6_274824cuda3std3__442_GLOBAL__N__68d1dcc3_4_k_cu_0f99efb6_274826ignoreE
	.align		8
        /*0040*/ 	.dword	_ZN40_INTERNAL_68d1dcc3_4_k_cu_0f99efb6_274824cuda3std3__419piecewise_constructE
	.align		8
        /*0048*/ 	.dword	_ZN40_INTERNAL_68d1dcc3_4_k_cu_0f99efb6_274824cuda3std3__48in_placeE
	.align		8
        /*0050*/ 	.dword	_ZN40_INTERNAL_68d1dcc3_4_k_cu_0f99efb6_274824cuda3std6ranges3__45__cpo4swapE
	.align		8
        /*0058*/ 	.dword	_ZN40_INTERNAL_68d1dcc3_4_k_cu_0f99efb6_274824cuda3std6ranges3__45__cpo9iter_moveE
	.align		8
        /*0060*/ 	.dword	_ZN40_INTERNAL_68d1dcc3_4_k_cu_0f99efb6_274824cute7productE
	.align		8
        /*0068*/ 	.dword	_ZN40_INTERNAL_68d1dcc3_4_k_cu_0f99efb6_274824cute1_E
	.align		8
        /*0070*/ 	.dword	$str$25
	.align		8
        /*0078*/ 	.dword	$str$26
	.align		8
        /*0080*/ 	.dword	$str$27
	.align		8
        /*0088*/ 	.dword	$str$28


//--------------------- .text._ZN7cutlass13device_kernelINS_4gemm6kernel13GemmUniversalIN4cute5tupleIJiiiiEEENS1_10collective13CollectiveMmaINS1_35MainloopSm100TmaUmmaWarpSpecializedILi6ELi2ELi4ENS5_IJNS4_1CILi2EEENSA_ILi1EEESC_EEEEENS5_IJNSA_ILi256EEENSA_ILi32EEESF_EEENS_12float_e4m3_tENS5_IJlSC_lEEESI_SJ_NS4_8TiledMMAINS4_8MMA_AtomIJNS4_10MMA_TraitsINS4_25SM100_MMA_F8F6F4_2x1SM_SSEJSI_SI_fSF_SG_NS4_17integral_constantINS4_4UMMA5MajorELSQ_0EEESR_NSO_INSP_7ScaleInELSS_0EEEST_EEEEEENS4_6LayoutINS5_IJSC_SC_SC_EEENS5_IJNSA_ILi0EEESY_SY_EEEEENS5_IJNS4_10UnderscoreES11_S11_EEEEENS4_18SM100_TMA_2SM_LOADENS4_14ComposedLayoutINS4_7SwizzleILi3ELi4ELi3EEENS4_18smem_ptr_flag_bitsILi8EEENSW_INS5_IJNSA_ILi8EEENSA_ILi128EEEEEENS5_IJS1B_SC_EEEEEEEvNS4_8identityES14_S1F_vS1G_EENS_8epilogue10collective18CollectiveEpilogueINS1I_23Sm100TmaWarpSpecializedILi1ELi1ELi32ELb0ELb0EEEJNS5_IJS1B_SG_SF_EEENS5_IJNSW_IS1B_SC_EENSW_ISG_SC_EEEEESI_SJ_SI_SJ_NS1I_6fusion15FusionCallbacksIS1M_NS1R_17LinearCombinationISI_fSI_fLNS_15FloatRoundStyleE2EEES1N_S1Q_JEEENS4_5SM1004TMEM4LOAD26SM100_TMEM_LOAD_32dp32b32xENS4_13SM90_TMA_LOADENS15_INS16_ILi1ELi4ELi3EEES19_NSW_INS5_IJS1A_SG_EEENS5_IJSG_SC_EEEEEEENS4_39AutoVectorizingCopyWithAssumedAlignmentILi128EEENS4_14SM90_TMA_STOREES26_S28_S28_EEEvvEEEEvNT_6ParamsE --------------------------
	.section	.text._ZN7cutlass13device_kernelINS_4gemm6kernel13GemmUniversalIN4cute5tupleIJiiiiEEENS1_10collective13CollectiveMmaINS1_35MainloopSm100TmaUmmaWarpSpecializedILi6ELi2ELi4ENS5_IJNS4_1CILi2EEENSA_ILi1EEESC_EEEEENS5_IJNSA_ILi256EEENSA_ILi32EEESF_EEENS_12float_e4m3_tENS5_IJlSC_lEEESI_SJ_NS4_8TiledMMAINS4_8MMA_AtomIJNS4_10MMA_TraitsINS4_25SM100_MMA_F8F6F4_2x1SM_SSEJSI_SI_fSF_SG_NS4_17integral_constantINS4_4UMMA5MajorELSQ_0EEESR_NSO_INSP_7ScaleInELSS_0EEEST_EEEEEENS4_6LayoutINS5_IJSC_SC_SC_EEENS5_IJNSA_ILi0EEESY_SY_EEEEENS5_IJNS4_10UnderscoreES11_S11_EEEEENS4_18SM100_TMA_2SM_LOADENS4_14ComposedLayoutINS4_7SwizzleILi3ELi4ELi3EEENS4_18smem_ptr_flag_bitsILi8EEENSW_INS5_IJNSA_ILi8EEENSA_ILi128EEEEEENS5_IJS1B_SC_EEEEEEEvNS4_8identityES14_S1F_vS1G_EENS_8epilogue10collective18CollectiveEpilogueINS1I_23Sm100TmaWarpSpecializedILi1ELi1ELi32ELb0ELb0EEEJNS5_IJS1B_SG_SF_EEENS5_IJNSW_IS1B_SC_EENSW_ISG_SC_EEEEESI_SJ_SI_SJ_NS1I_6fusion15FusionCallbacksIS1M_NS1R_17LinearCombinationISI_fSI_fLNS_15FloatRoundStyleE2EEES1N_S1Q_JEEENS4_5SM1004TMEM4LOAD26SM100_TMEM_LOAD_32dp32b32xENS4_13SM90_TMA_LOADENS15_INS16_ILi1ELi4ELi3EEES19_NSW_INS5_IJS1A_SG_EEENS5_IJSG_SC_EEEEEEENS4_39AutoVectorizingCopyWithAssumedAlignmentILi128EEENS4_14SM90_TMA_STOREES26_S28_S28_EEEvvEEEEvNT_6ParamsE,"ax",@progbits
	.align	128
.text._ZN7cutlass13device_kernelINS_4gemm6kernel13GemmUniversalIN4cute5tupleIJiiiiEEENS1_10collective13CollectiveMmaINS1_35MainloopSm100TmaUmmaWarpSpecializedILi6ELi2ELi4ENS5_IJNS4_1CILi2EEENSA_ILi1EEESC_EEEEENS5_IJNSA_ILi256EEENSA_ILi32EEESF_EEENS_12float_e4m3_tENS5_IJlSC_lEEESI_SJ_NS4_8TiledMMAINS4_8MMA_AtomIJNS4_10MMA_TraitsINS4_25SM100_MMA_F8F6F4_2x1SM_SSEJSI_SI_fSF_SG_NS4_17integral_constantINS4_4UMMA5MajorELSQ_0EEESR_NSO_INSP_7ScaleInELSS_0EEEST_EEEEEENS4_6LayoutINS5_IJSC_SC_SC_EEENS5_IJNSA_ILi0EEESY_SY_EEEEENS5_IJNS4_10UnderscoreES11_S11_EEEEENS4_18SM100_TMA_2SM_LOADENS4_14ComposedLayoutINS4_7SwizzleILi3ELi4ELi3EEENS4_18smem_ptr_flag_bitsILi8EEENSW_INS5_IJNSA_ILi8EEENSA_ILi128EEEEEENS5_IJS1B_SC_EEEEEEEvNS4_8identityES14_S1F_vS1G_EENS_8epilogue10collective18CollectiveEpilogueINS1I_23Sm100TmaWarpSpecializedILi1ELi1ELi32ELb0ELb0EEEJNS5_IJS1B_SG_SF_EEENS5_IJNSW_IS1B_SC_EENSW_ISG_SC_EEEEESI_SJ_SI_SJ_NS1I_6fusion15FusionCallbacksIS1M_NS1R_17LinearCombinationISI_fSI_fLNS_15FloatRoundStyleE2EEES1N_S1Q_JEEENS4_5SM1004TMEM4LOAD26SM100_TMEM_LOAD_32dp32b32xENS4_13SM90_TMA_LOADENS15_INS16_ILi1ELi4ELi3EEES19_NSW_INS5_IJS1A_SG_EEENS5_IJSG_SC_EEEEEEENS4_39AutoVectorizingCopyWithAssumedAlignmentILi128EEENS4_14SM90_TMA_STOREES26_S28_S28_EEEvvEEEEvNT_6ParamsE:
        .type           _ZN7cutlass13device_kernelINS_4gemm6kernel13GemmUniversalIN4cute5tupleIJiiiiEEENS1_10collective13CollectiveMmaINS1_35MainloopSm100TmaUmmaWarpSpecializedILi6ELi2ELi4ENS5_IJNS4_1CILi2EEENSA_ILi1EEESC_EEEEENS5_IJNSA_ILi256EEENSA_ILi32EEESF_EEENS_12float_e4m3_tENS5_IJlSC_lEEESI_SJ_NS4_8TiledMMAINS4_8MMA_AtomIJNS4_10MMA_TraitsINS4_25SM100_MMA_F8F6F4_2x1SM_SSEJSI_SI_fSF_SG_NS4_17integral_constantINS4_4UMMA5MajorELSQ_0EEESR_NSO_INSP_7ScaleInELSS_0EEEST_EEEEEENS4_6LayoutINS5_IJSC_SC_SC_EEENS5_IJNSA_ILi0EEESY_SY_EEEEENS5_IJNS4_10UnderscoreES11_S11_EEEEENS4_18SM100_TMA_2SM_LOADENS4_14ComposedLayoutINS4_7SwizzleILi3ELi4ELi3EEENS4_18smem_ptr_flag_bitsILi8EEENSW_INS5_IJNSA_ILi8EEENSA_ILi128EEEEEENS5_IJS1B_SC_EEEEEEEvNS4_8identityES14_S1F_vS1G_EENS_8epilogue10collective18CollectiveEpilogueINS1I_23Sm100TmaWarpSpecializedILi1ELi1ELi32ELb0ELb0EEEJNS5_IJS1B_SG_SF_EEENS5_IJNSW_IS1B_SC_EENSW_ISG_SC_EEEEESI_SJ_SI_SJ_NS1I_6fusion15FusionCallbacksIS1M_NS1R_17LinearCombinationISI_fSI_fLNS_15FloatRoundStyleE2EEES1N_S1Q_JEEENS4_5SM1004TMEM4LOAD26SM100_TMEM_LOAD_32dp32b32xENS4_13SM90_TMA_LOADENS15_INS16_ILi1ELi4ELi3EEES19_NSW_INS5_IJS1A_SG_EEENS5_IJSG_SC_EEEEEEENS4_39AutoVectorizingCopyWithAssumedAlignmentILi128EEENS4_14SM90_TMA_STOREES26_S28_S28_EEEvvEEEEvNT_6ParamsE,@function
        .size           _ZN7cutlass13device_kernelINS_4gemm6kernel13GemmUniversalIN4cute5tupleIJiiiiEEENS1_10collective13CollectiveMmaINS1_35MainloopSm100TmaUmmaWarpSpecializedILi6ELi2ELi4ENS5_IJNS4_1CILi2EEENSA_ILi1EEESC_EEEEENS5_IJNSA_ILi256EEENSA_ILi32EEESF_EEENS_12float_e4m3_tENS5_IJlSC_lEEESI_SJ_NS4_8TiledMMAINS4_8MMA_AtomIJNS4_10MMA_TraitsINS4_25SM100_MMA_F8F6F4_2x1SM_SSEJSI_SI_fSF_SG_NS4_17integral_constantINS4_4UMMA5MajorELSQ_0EEESR_NSO_INSP_7ScaleInELSS_0EEEST_EEEEEENS4_6LayoutINS5_IJSC_SC_SC_EEENS5_IJNSA_ILi0EEESY_SY_EEEEENS5_IJNS4_10UnderscoreES11_S11_EEEEENS4_18SM100_TMA_2SM_LOADENS4_14ComposedLayoutINS4_7SwizzleILi3ELi4ELi3EEENS4_18smem_ptr_flag_bitsILi8EEENSW_INS5_IJNSA_ILi8EEENSA_ILi128EEEEEENS5_IJS1B_SC_EEEEEEEvNS4_8identityES14_S1F_vS1G_EENS_8epilogue10collective18CollectiveEpilogueINS1I_23Sm100TmaWarpSpecializedILi1ELi1ELi32ELb0ELb0EEEJNS5_IJS1B_SG_SF_EEENS5_IJNSW_IS1B_SC_EENSW_ISG_SC_EEEEESI_SJ_SI_SJ_NS1I_6fusion15FusionCallbacksIS1M_NS1R_17LinearCombinationISI_fSI_fLNS_15FloatRoundStyleE2EEES1N_S1Q_JEEENS4_5SM1004TMEM4LOAD26SM100_TMEM_LOAD_32dp32b32xENS4_13SM90_TMA_LOADENS15_INS16_ILi1ELi4ELi3EEES19_NSW_INS5_IJS1A_SG_EEENS5_IJSG_SC_EEEEEEENS4_39AutoVectorizingCopyWithAssumedAlignmentILi128EEENS4_14SM90_TMA_STOREES26_S28_S28_EEEvvEEEEvNT_6ParamsE,(.L_x_155 - _ZN7cutlass13device_kernelINS_4gemm6kernel13GemmUniversalIN4cute5tupleIJiiiiEEENS1_10collective13CollectiveMmaINS1_35MainloopSm100TmaUmmaWarpSpecializedILi6ELi2ELi4ENS5_IJNS4_1CILi2EEENSA_ILi1EEESC_EEEEENS5_IJNSA_ILi256EEENSA_ILi32EEESF_EEENS_12float_e4m3_tENS5_IJlSC_lEEESI_SJ_NS4_8TiledMMAINS4_8MMA_AtomIJNS4_10MMA_TraitsINS4_25SM100_MMA_F8F6F4_2x1SM_SSEJSI_SI_fSF_SG_NS4_17integral_constantINS4_4UMMA5MajorELSQ_0EEESR_NSO_INSP_7ScaleInELSS_0EEEST_EEEEEENS4_6LayoutINS5_IJSC_SC_SC_EEENS5_IJNSA_ILi0EEESY_SY_EEEEENS5_IJNS4_10UnderscoreES11_S11_EEEEENS4_18SM100_TMA_2SM_LOADENS4_14ComposedLayoutINS4_7SwizzleILi3ELi4ELi3EEENS4_18smem_ptr_flag_bitsILi8EEENSW_INS5_IJNSA_ILi8EEENSA_ILi128EEEEEENS5_IJS1B_SC_EEEEEEEvNS4_8identityES14_S1F_vS1G_EENS_8epilogue10collective18CollectiveEpilogueINS1I_23Sm100TmaWarpSpecializedILi1ELi1ELi32ELb0ELb0EEEJNS5_IJS1B_SG_SF_EEENS5_IJNSW_IS1B_SC_EENSW_ISG_SC_EEEEESI_SJ_SI_SJ_NS1I_6fusion15FusionCallbacksIS1M_NS1R_17LinearCombinationISI_fSI_fLNS_15FloatRoundStyleE2EEES1N_S1Q_JEEENS4_5SM1004TMEM4LOAD26SM100_TMEM_LOAD_32dp32b32xENS4_13SM90_TMA_LOADENS15_INS16_ILi1ELi4ELi3EEES19_NSW_INS5_IJS1A_SG_EEENS5_IJSG_SC_EEEEEEENS4_39AutoVectorizingCopyWithAssumedAlignmentILi128EEENS4_14SM90_TMA_STOREES26_S28_S28_EEEvvEEEEvNT_6ParamsE)
        .other          _ZN7cutlass13device_kernelINS_4gemm6kernel13GemmUniversalIN4cute5tupleIJiiiiEEENS1_10collective13CollectiveMmaINS1_35MainloopSm100TmaUmmaWarpSpecializedILi6ELi2ELi4ENS5_IJNS4_1CILi2EEENSA_ILi1EEESC_EEEEENS5_IJNSA_ILi256EEENSA_ILi32EEESF_EEENS_12float_e4m3_tENS5_IJlSC_lEEESI_SJ_NS4_8TiledMMAINS4_8MMA_AtomIJNS4_10MMA_TraitsINS4_25SM100_MMA_F8F6F4_2x1SM_SSEJSI_SI_fSF_SG_NS4_17integral_constantINS4_4UMMA5MajorELSQ_0EEESR_NSO_INSP_7ScaleInELSS_0EEEST_EEEEEENS4_6LayoutINS5_IJSC_SC_SC_EEENS5_IJNSA_ILi0EEESY_SY_EEEEENS5_IJNS4_10UnderscoreES11_S11_EEEEENS4_18SM100_TMA_2SM_LOADENS4_14ComposedLayoutINS4_7SwizzleILi3ELi4ELi3EEENS4_18smem_ptr_flag_bitsILi8EEENSW_INS5_IJNSA_ILi8EEENSA_ILi128EEEEEENS5_IJS1B_SC_EEEEEEEvNS4_8identityES14_S1F_vS1G_EENS_8epilogue10collective18CollectiveEpilogueINS1I_23Sm100TmaWarpSpecializedILi1ELi1ELi32ELb0ELb0EEEJNS5_IJS1B_SG_SF_EEENS5_IJNSW_IS1B_SC_EENSW_ISG_SC_EEEEESI_SJ_SI_SJ_NS1I_6fusion15FusionCallbacksIS1M_NS1R_17LinearCombinationISI_fSI_fLNS_15FloatRoundStyleE2EEES1N_S1Q_JEEENS4_5SM1004TMEM4LOAD26SM100_TMEM_LOAD_32dp32b32xENS4_13SM90_TMA_LOADENS15_INS16_ILi1ELi4ELi3EEES19_NSW_INS5_IJS1A_SG_EEENS5_IJSG_SC_EEEEEEENS4_39AutoVectorizingCopyWithAssumedAlignmentILi128EEENS4_14SM90_TMA_STOREES26_S28_S28_EEEvvEEEEvNT_6ParamsE,@"STO_CUDA_ENTRY STV_DEFAULT"
_ZN7cutlass13device_kernelINS_4gemm6kernel13GemmUniversalIN4cute5tupleIJiiiiEEENS1_10collective13CollectiveMmaINS1_35MainloopSm100TmaUmmaWarpSpecializedILi6ELi2ELi4ENS5_IJNS4_1CILi2EEENSA_ILi1EEESC_EEEEENS5_IJNSA_ILi256EEENSA_ILi32EEESF_EEENS_12float_e4m3_tENS5_IJlSC_lEEESI_SJ_NS4_8TiledMMAINS4_8MMA_AtomIJNS4_10MMA_TraitsINS4_25SM100_MMA_F8F6F4_2x1SM_SSEJSI_SI_fSF_SG_NS4_17integral_constantINS4_4UMMA5MajorELSQ_0EEESR_NSO_INSP_7ScaleInELSS_0EEEST_EEEEEENS4_6LayoutINS5_IJSC_SC_SC_EEENS5_IJNSA_ILi0EEESY_SY_EEEEENS5_IJNS4_10UnderscoreES11_S11_EEEEENS4_18SM100_TMA_2SM_LOADENS4_14ComposedLayoutINS4_7SwizzleILi3ELi4ELi3EEENS4_18smem_ptr_flag_bitsILi8EEENSW_INS5_IJNSA_ILi8EEENSA_ILi128EEEEEENS5_IJS1B_SC_EEEEEEEvNS4_8identityES14_S1F_vS1G_EENS_8epilogue10collective18CollectiveEpilogueINS1I_23Sm100TmaWarpSpecializedILi1ELi1ELi32ELb0ELb0EEEJNS5_IJS1B_SG_SF_EEENS5_IJNSW_IS1B_SC_EENSW_ISG_SC_EEEEESI_SJ_SI_SJ_NS1I_6fusion15FusionCallbacksIS1M_NS1R_17LinearCombinationISI_fSI_fLNS_15FloatRoundStyleE2EEES1N_S1Q_JEEENS4_5SM1004TMEM4LOAD26SM100_TMEM_LOAD_32dp32b32xENS4_13SM90_TMA_LOADENS15_INS16_ILi1ELi4ELi3EEES19_NSW_INS5_IJS1A_SG_EEENS5_IJSG_SC_EEEEEEENS4_39AutoVectorizingCopyWithAssumedAlignmentILi128EEENS4_14SM90_TMA_STOREES26_S28_S28_EEEvvEEEEvNT_6ParamsE:
[----:B------:R-:W1:Y:S01]  /*0000*/  LDC R1, c[0x0][0x37c] ;  /* 0x0000df00ff017b82 */ /* 0x000e620000000800 */
[----:B------:R-:W2:Y:S01]  /*0010*/  S2R R104, SR_TID.X ;  /* 0x0000000000687919 */ /* 0x000ea20000002100 */
[----:B------:R-:W3:Y:S06]  /*0020*/  LDCU.64 UR6, c[0x0][0x890] ;  /* 0x00011200ff0677ac */ /* 0x000eec0008000a00 */
[----:B------:R-:W4:Y:S01]  /*0030*/  S2UR UR37, SR_CgaCtaId ;  /* 0x00000000002579c3 */ /* 0x000f220000008800 */
[----:B------:R-:W-:Y:S02]  /*0040*/  PRMT R95, RZ, 0x7610, R95 ;  /* 0x00007610ff5f7816 */ /* 0x000fe4000000005f */
[----:B------:R-:W-:Y:S01]  /*0050*/  ELECT P1, URZ, PT ;  /* 0x0000000000ff782f */ /* 0x000fe20003820000 */
[----:B------:R-:W1:Y:S01]  /*0060*/  LDCU.64 UR40, c[0x0][0x358] ;  /* 0x00006b00ff2877ac */ /* 0x000e620008000a00 */
[----:B---3--:R-:W-:-:S04]  /*0070*/  UISETP.NE.U32.AND UP0, UPT, UR6, URZ, UPT ;  /* 0x000000ff0600728c */ /* 0x008fc8000bf05070 */
[----:B------:R-:W-:Y:S02]  /*0080*/  UISETP.NE.AND.EX UP0, UPT, UR7, URZ, UPT, UP0 ;  /* 0x000000ff0700728c */ /* 0x000fe4000bf05300 */
[----:B----4-:R-:W-:Y:S02]  /*0090*/  ULOP3.LUT UR5, UR37, 0x1, URZ, 0xc0, !UPT ;  /* 0x0000000125057892 */ /* 0x010fe4000f8ec0ff */
[----:B------:R-:W-:Y:S01]  /*00a0*/  ULOP3.LUT UR4, UR37, 0x1, URZ, 0x3c, !UPT ;  /* 0x0000000125047892 */ /* 0x000fe2000f8e3cff */
[----:B--2---:R-:W-:-:S05]  /*00b0*/  SHF.R.U32.HI R106, RZ, 0x5, R104 ;  /* 0x00000005ff6a7819 */ /* 0x004fca0000011668 */
[----:B------:R-:W2:Y:S02]  /*00c0*/  SHFL.IDX PT, R0, R106, RZ, 0x1f ;  /* 0x00001fff6a007589 */ /* 0x000ea400000e0000 */
[----:B--2---:R-:W-:Y:S01]  /*00d0*/  R2UR UR10, R0 ;  /* 0x00000000000a72ca */ /* 0x004fe200000e0000 */
[----:B-1----:R-:W-:-:S14]  /*00e0*/  BRA.U UP0, `(.L_x_0) ;  /* 0x00000001002c7547 */ /* 0x002fdc000b800000 */
[----:B------:R-:W1:Y:S02]  /*00f0*/  LDCU.64 UR8, c[0x0][0x888] ;  /* 0x00011100ff0877ac */ /* 0x000e640008000a00 */
[----:B-1----:R-:W-:-:S04]  /*0100*/  UISETP.NE.U32.AND UP0, UPT, UR8, URZ, UPT ;  /* 0x000000ff0800728c */ /* 0x002fc8000bf05070 */
[----:B------:R-:W-:-:S09]  /*0110*/  UISETP.NE.AND.EX UP0, UPT, UR9, URZ, UPT, UP0 ;  /* 0x000000ff0900728c */ /* 0x000fd2000bf05300 */
[----:B------:R-:W-:Y:S05]  /*0120*/  BRA.U !UP0, `(.L_x_1) ;  /* 0x0000000108107547 */ /* 0x000fea000b800000 */
[----:B------:R-:W1:Y:S02]  /*0130*/  LDC.64 R2, c[0x0][0x888] ;  /* 0x00022200ff027b82 */ /* 0x000e640000000a00 */
[----:B-1----:R1:W5:Y:S01]  /*0140*/  LDG.E R49, desc[UR40][R2.64] ;  /* 0x0000002802317981 */ /* 0x002362000c1e1900 */
[----:B------:R-:W-:Y:S01]  /*0150*/  HFMA2 R95, -RZ, RZ, 0, 5.9604644775390625e-08 ;  /* 0x00000001ff5f7431 */ /* 0x000fe200000001ff */
[----:B------:R-:W-:Y:S05]  /*0160*/  BRA `(.L_x_0) ;  /* 0x00000000000c7947 */ /* 0x000fea0003800000 */
.L_x_1:
[----:B------:R-:W1:Y:S01]  /*0170*/  LDCU UR8, c[0x0][0x880] ;  /* 0x00011000ff0877ac */ /* 0x000e620008000800 */
[----:B------:R-:W-:Y:S01]  /*0180*/  HFMA2 R95, -RZ, RZ, 0, 5.9604644775390625e-08 ;  /* 0x00000001ff5f7431 */ /* 0x000fe200000001ff */
[----:B-1----:R-:W-:-:S07]  /*0190*/  MOV R49, UR8 ;  /* 0x0000000800317c02 */ /* 0x002fce0008000f00 */
.L_x_0:
[----:B------:R-:W2:Y:S02]  /*01a0*/  LDCU.64 UR8, c[0x0][0x8b0] ;  /* 0x00011600ff0877ac */ /* 0x000ea40008000a00 */
[----:B--2---:R-:W-:-:S04]  /*01b0*/  UISETP.NE.U32.AND UP0, UPT, UR8, URZ, UPT ;  /* 0x000000ff0800728c */ /* 0x004fc8000bf05070 */
[----:B------:R-:W-:-:S09]  /*01c0*/  UISETP.NE.AND.EX UP0, UPT, UR9, URZ, UPT, UP0 ;  /* 0x000000ff0900728c */ /* 0x000fd2000bf05300 */
[----:B------:R-:W-:Y:S05]  /*01d0*/  BRA.U UP0, `(.L_x_2) ;  /* 0x0000000100247547 */ /* 0x000fea000b800000 */
[----:B------:R-:W2:Y:S02]  /*01e0*/  LDCU.64 UR8, c[0x0][0x8a8] ;  /* 0x00011500ff0877ac */ /* 0x000ea40008000a00 */
[----:B--2---:R-:W-:-:S04]  /*01f0*/  UISETP.NE.U32.AND UP0, UPT, UR8, URZ, UPT ;  /* 0x000000ff0800728c */ /* 0x004fc8000bf05070 */
[----:B------:R-:W-:-:S09]  /*0200*/  UISETP.NE.AND.EX UP0, UPT, UR9, URZ, UPT, UP0 ;  /* 0x000000ff0900728c */ /* 0x000fd2000bf05300 */
[----:B------:R-:W-:Y:S05]  /*0210*/  BRA.U !UP0, `(.L_x_3) ;  /* 0x00000001080c7547 */ /* 0x000fea000b800000 */
[----:B------:R-:W2:Y:S02]  /*0220*/  LDC.64 R46, c[0x0][0x8a8] ;  /* 0x00022a00ff2e7b82 */ /* 0x000ea40000000a00 */
[----:B--2---:R2:W5:Y:S01]  /*0230*/  LDG.E R46, desc[UR40][R46.64] ;  /* 0x000000282e2e7981 */ /* 0x004562000c1e1900 */
[----:B------:R-:W-:Y:S05]  /*0240*/  BRA `(.L_x_2) ;  /* 0x0000000000087947 */ /* 0x000fea0003800000 */
.L_x_3:
[----:B------:R-:W2:Y:S02]  /*0250*/  LDCU UR8, c[0x0][0x8a0] ;  /* 0x00011400ff0877ac */ /* 0x000ea40008000800 */
[----:B--2---:R-:W-:Y:S02]  /*0260*/  MOV R46, UR8 ;  /* 0x00000008002e7c02 */ /* 0x004fe40008000f00 */
.L_x_2:
[----:B------:R-:W-:Y:S01]  /*0270*/  IMAD.U32 R0, RZ, RZ, UR10 ;  /* 0x0000000aff007e24 */ /* 0x000fe2000f8e00ff */
[----:B------:R-:W-:Y:S04]  /*0280*/  BSSY.RECONVERGENT B0, `(.L_x_4) ;  /* 0x000000c000007945 */ /* 0x000fe80003800200 */
[C---:B------:R-:W-:Y:S02]  /*0290*/  ISETP.NE.OR P2, PT, R0.reuse, 0x1, !P1 ;  /* 0x000000010000780c */ /* 0x040fe40004f45670 */
[----:B------:R-:W-:-:S11]  /*02a0*/  ISETP.NE.OR P0, PT, R0, 0x3, !P1 ;  /* 0x000000030000780c */ /* 0x000fd60004f05670 */
[----:B------:R-:W-:Y:S05]  /*02b0*/  @P2 BRA `(.L_x_5) ;  /* 0x0000000000202947 */ /* 0x000fea0003800000 */
[----:B------:R-:W3:Y:S02]  /*02c0*/  LDCU.64 UR8, c[0x0][0x348] ;  /* 0x00006900ff0877ac */ /* 0x000ee40008000a00 */
[----:B---3--:R-:W-:Y:S02]  /*02d0*/  UIADD3 UR12, UP1, UPT, UR8, 0x80, URZ ;  /* 0x00000080080c7890 */ /* 0x008fe4000ff3e0ff */
[----:B------:R-:W-:Y:S02]  /*02e0*/  UIADD3 UR8, UP0, UPT, UR8, 0x180, URZ ;  /* 0x0000018008087890 */ /* 0x000fe4000ff1e0ff */
[----:B------:R-:W-:Y:S02]  /*02f0*/  UIADD3.X UR13, UPT, UPT, URZ, UR9, URZ, UP1, !UPT ;  /* 0x00000009ff0d7290 */ /* 0x000fe40008ffe4ff */
[----:B------:R-:W-:-:S07]  /*0300*/  UIADD3.X UR9, UPT, UPT, URZ, UR9, URZ, UP0, !UPT ;  /* 0x00000009ff097290 */ /* 0x000fce00087fe4ff */
[----:B------:R3:W-:Y:S02]  /*0310*/  UTMACCTL.PF [UR12] ;  /* 0x000000000c0079b9 */ /* 0x0007e40008040000 */
[----:B------:R3:W-:Y:S02]  /*0320*/  UTMACCTL.PF [UR8] ;  /* 0x00000000080079b9 */ /* 0x0007e40008040000 */
[----:B---3--:R-:W-:Y:S01]  /*0330*/  NOP ;  /* 0x0000000000007918 */ /* 0x008fe20000000000 */
.L_x_5:
[----:B------:R-:W-:Y:S05]  /*0340*/  BSYNC.RECONVERGENT B0 ;  /* 0x0000000000007941 */ /* 0x000fea0003800200 */
.L_x_4:
[----:B------:R-:W-:Y:S04]  /*0350*/  BSSY.RECONVERGENT B0, `(.L_x_6) ;  /* 0x000000a000007945 */ /* 0x000fe80003800200 */
        /* <DEDUP_REMOVED lines=9> */
.L_x_7:
[----:B------:R-:W-:Y:S05]  /*03f0*/  BSYNC.RECONVERGENT B0 ;  /* 0x0000000000007941 */ /* 0x000fea0003800200 */
.L_x_6:
[----:B------:R-:W3:Y:S01]  /*0400*/  LDCU.64 UR8, c[0x0][0x888] ;  /* 0x00011100ff0877ac */ /* 0x000ee20008000a00 */
[----:B------:R-:W-:Y:S02]  /*0410*/  UISETP.EQ.U32.AND UP1, UPT, UR6, URZ, UPT ;  /* 0x000000ff0600728c */ /* 0x000fe4000bf22070 */
[----:B------:R-:W-:Y:S02]  /*0420*/  UPLOP3.LUT UP5, UPT, UPT, UPT, UPT, 0x80, 0x8 ;  /* 0x000000000008789c */ /* 0x000fe40003faf070 */
[----:B---3--:R-:W-:-:S04]  /*0430*/  UISETP.NE.U32.AND UP0, UPT, UR8, URZ, UPT ;  /* 0x000000ff0800728c */ /* 0x008fc8000bf05070 */
[----:B------:R-:W-:-:S04]  /*0440*/  UISETP.NE.AND.EX UP0, UPT, UR9, URZ, UPT, UP0 ;  /* 0x000000ff0900728c */ /* 0x000fc8000bf05300 */
[----:B------:R-:W-:-:S04]  /*0450*/  UISETP.EQ.OR.EX UP2, UPT, UR7, URZ, !UP0, UP1 ;  /* 0x000000ff0700728c */ /* 0x000fc8000c742710 */
[----:B------:R-:W-:-:S05]  /*0460*/  UP2UR UR44, UPR, URZ, 0x4 ;  /* 0x00000004ff2c7883 */ /* 0x000fca0008000000 */
[----:B------:R-:W-:Y:S07]  /*0470*/  BRA.U !UP2, `(.L_x_8) ;  /* 0x000000010a207547 */ /* 0x000fee000b800000 */
[----:B------:R-:W-:Y:S01]  /*0480*/  UISETP.NE.U32.AND UP2, UPT, UR6, URZ, UPT ;  /* 0x000000ff0600728c */ /* 0x000fe2000bf45070 */
[----:B-----5:R-:W-:Y:S01]  /*0490*/  FSETP.NEU.AND P0, PT, R49, RZ, PT ;  /* 0x000000ff3100720b */ /* 0x020fe20003f0d000 */
[----:B------:R-:W-:Y:S02]  /*04a0*/  USEL UR6, URZ, 0xffffffff, UP0 ;  /* 0xffffffffff067887 */ /* 0x000fe40008000000 */
[----:B------:R-:W-:-:S10]  /*04b0*/  UISETP.NE.AND.EX UP2, UPT, UR7, URZ, UPT, UP2 ;  /* 0x000000ff0700728c */ /* 0x000fd4000bf45320 */
[----:B------:R-:W-:Y:S01]  /*04c0*/  VOTEU.ANY UP1, P0 ;  /* 0x0000000000ff7886 */ /* 0x000fe20000020100 */
[----:B------:R-:W-:-:S04]  /*04d0*/  @!UP2 USEL UR6, URZ, 0xffffffff, UP1 ;  /* 0xffffffffff06a887 */ /* 0x000fc80008800000 */
[----:B------:R-:W-:-:S04]  /*04e0*/  ULOP3.LUT UR6, UR6, 0x1, URZ, 0xc0, !UPT ;  /* 0x0000000106067892 */ /* 0x000fc8000f8ec0ff */
[----:B------:R-:W-:-:S11]  /*04f0*/  UISETP.NE.U32.AND UP5, UPT, UR6, 0x1, UPT ;  /* 0x000000010600788c */ /* 0x000fd6000bfa5070 */
.L_x_8:
[----:B------:R-:W3:Y:S01]  /*0500*/  SHFL.IDX PT, R0, R106, RZ, 0x1f ;  /* 0x00001fff6a007589 */ /* 0x000ee200000e0000 */
[----:B------:R-:W-:-:S04]  /*0510*/  UISETP.NE.AND UP1, UPT, UR10, 0x2, UPT ;  /* 0x000000020a00788c */ /* 0x000fc8000bf25270 */
[----:B------:R-:W-:Y:S02]  /*0520*/  UISETP.EQ.AND UP2, UPT, UR5, URZ, !UP1 ;  /* 0x000000ff0500728c */ /* 0x000fe4000cf42270 */
[----:B------:R-:W-:-:S04]  /*0530*/  USEL UR7, URZ, 0x1, UP1 ;  /* 0x00000001ff077887 */ /* 0x000fc80008800000 */
[----:B------:R-:W-:Y:S02]  /*0540*/  PLOP3.LUT P5, PT, P1, PT, UP2, 0x80, 0x8 ;  /* 0x000000000008781c */ /* 0x000fe40000faf028 */
[----:B---3--:R-:W-:-:S13]  /*0550*/  ISETP.NE.AND P0, PT, R0, RZ, PT ;  /* 0x000000ff0000720c */ /* 0x008fda0003f05270 */
[----:B------:R-:W-:Y:S05]  /*0560*/  @P0 BRA `(.L_x_9) ;  /* 0x0000000000540947 */ /* 0x000fea0003800000 */
[----:B------:R-:W-:Y:S01]  /*0570*/  UMOV UR8, 0x400 ;  /* 0x0000040000087882 */ /* 0x000fe20000000000 */
[----:B------:R-:W-:Y:S01]  /*0580*/  UMOV UR6, 0x1 ;  /* 0x0000000100067882 */ /* 0x000fe20000000000 */
[----:B------:R-:W-:Y:S02]  /*0590*/  ULEA UR8, UR37, UR8, 0x18 ;  /* 0x0000000825087291 */ /* 0x000fe4000f8ec0ff */
[----:B------:R-:W-:-:S04]  /*05a0*/  UIADD3 UR12, UPT, UPT, -UR6, 0x100000, URZ ;  /* 0x00100000060c7890 */ /* 0x000fc8000fffe1ff */
[----:B------:R-:W-:Y:S02]  /*05b0*/  USHF.L.U32 UR13, UR12, 0xb, URZ ;  /* 0x0000000b0c0d7899 */ /* 0x000fe400080006ff */
[----:B------:R-:W-:Y:S01]  /*05c0*/  USHF.L.U32 UR12, UR12, 0x1, URZ ;  /* 0x000000010c0c7899 */ /* 0x000fe200080006ff */
[----:B------:R-:W-:Y:S01]  /*05d0*/  ELECT P0, URZ, PT ;  /* 0x0000000000ff782f */ /* 0x000fe20003800000 */
[----:B------:R-:W3:Y:S10]  /*05e0*/  FENCE.VIEW.ASYNC.S ;  /* 0x00000000000073c6 */ /* 0x000ef40000000000 */
[----:B---3--:R3:W4:Y:S01]  /*05f0*/  SYNCS.EXCH.64 URZ, [UR8], UR12 ;  /* 0x0000000c08ff75b2 */ /* 0x0087220008000100 */
[----:B------:R3:W1:Y:S01]  /*0600*/  SYNCS.EXCH.64 URZ, [UR8+0x30], UR12 ;  /* 0x0000300c08ff75b2 */ /* 0x0006620008000100 */
        /* <DEDUP_REMOVED lines=10> */
[----:B------:R-:W-:Y:S01]  /*06b0*/  NOP ;  /* 0x0000000000007918 */ /* 0x000fe20000000000 */
.L_x_9:
[----:B------:R-:W2:Y:S01]  /*06c0*/  SHFL.IDX PT, R0, R106, RZ, 0x1f ;  /* 0x00001fff6a007589 */ /* 0x000ea200000e0000 */
[----:B------:R-:W-:Y:S01]  /*06d0*/  NOP ;  /* 0x0000000000007918 */ /* 0x000fe20000000000 */
[----:B--2---:R-:W-:-:S13]  /*06e0*/  ISETP.NE.AND P0, PT, R0, 0x1, PT ;  /* 0x000000010000780c */ /* 0x004fda0003f05270 */
[----:B------:R-:W-:Y:S05]  /*06f0*/  @P0 BRA `(.L_x_10) ;  /* 0x00000000003c0947 */ /* 0x000fea0003800000 */
[----:B------:R-:W-:Y:S01]  /*0700*/  UMOV UR9, 0x400 ;  /* 0x0000040000097882 */ /* 0x000fe20000000000 */
[----:B---3--:R-:W-:Y:S01]  /*0710*/  UMOV UR8, 0x20 ;  /* 0x0000002000087882 */ /* 0x008fe20000000000 */
[----:B------:R-:W-:Y:S01]  /*0720*/  UMOV UR6, 0x80 ;  /* 0x0000008000067882 */ /* 0x000fe20000000000 */
[----:B------:R-:W-:Y:S02]  /*0730*/  ULEA UR9, UR37, UR9, 0x18 ;  /* 0x0000000925097291 */ /* 0x000fe4000f8ec0ff */
[----:B------:R-:W-:-:S04]  /*0740*/  UIADD3 UR12, UPT, UPT, -UR8, 0x100000, URZ ;  /* 0x00100000080c7890 */ /* 0x000fc8000fffe1ff */
[----:B------:R-:W-:Y:S02]  /*0750*/  USHF.L.U32 UR13, UR12, 0xb, URZ ;  /* 0x0000000b0c0d7899 */ /* 0x000fe400080006ff */
[----:B------:R-:W-:Y:S02]  /*0760*/  USHF.L.U32 UR12, UR12, 0x1, URZ ;  /* 0x000000010c0c7899 */ /* 0x000fe400080006ff */
[----:B------:R-:W-:-:S04]  /*0770*/  UIADD3 UR14, UPT, UPT, -UR6, 0x100000, URZ ;  /* 0x00100000060e7890 */ /* 0x000fc8000fffe1ff */
[----:B------:R-:W-:Y:S02]  /*0780*/  USHF.L.U32 UR15, UR14, 0xb, URZ ;  /* 0x0000000b0e0f7899 */ /* 0x000fe400080006ff */
[----:B------:R-:W-:Y:S01]  /*0790*/  USHF.L.U32 UR14, UR14, 0x1, URZ ;  /* 0x000000010e0e7899 */ /* 0x000fe200080006ff */
[----:B------:R-:W-:Y:S01]  /*07a0*/  ELECT P0, URZ, PT ;  /* 0x0000000000ff782f */ /* 0x000fe20003800000 */
[----:B------:R-:W2:Y:S02]  /*07b0*/  FENCE.VIEW.ASYNC.S ;  /* 0x00000000000073c6 */ /* 0x000ea40000000000 */
[----:B--2---:R2:W3:Y:S08]  /*07c0*/  SYNCS.EXCH.64 URZ, [UR9+0x60], UR12 ;  /* 0x0000600c09ff75b2 */ /* 0x0044f00008000100 */
[----:B------:R2:W1:Y:S01]  /*07d0*/  SYNCS.EXCH.64 URZ, [UR9+0x68], UR14 ;  /* 0x0000680e09ff75b2 */ /* 0x0004620008000100 */
[----:B------:R-:W-:Y:S01]  /*07e0*/  NOP ;  /* 0x0000000000007918 */ /* 0x000fe20000000000 */
.L_x_10:
[----:B------:R-:W4:Y:S01]  /*07f0*/  SHFL.IDX PT, R0, R106, RZ, 0x1f ;  /* 0x00001fff6a007589 */ /* 0x000f2200000e0000 */
[----:B------:R-:W-:Y:S01]  /*0800*/  NOP ;  /* 0x0000000000007918 */ /* 0x000fe20000000000 */
[----:B----4-:R-:W-:-:S13]  /*0810*/  ISETP.NE.AND P0, PT, R0, 0x3, PT ;  /* 0x000000030000780c */ /* 0x010fda0003f05270 */
[----:B------:R-:W-:Y:S05]  /*0820*/  @P0 BRA `(.L_x_11) ;  /* 0x00000000002c0947 */ /* 0x000fea0003800000 */
[----:B---3--:R-:W-:Y:S01]  /*0830*/  UMOV UR8, 0x400 ;  /* 0x0000040000087882 */ /* 0x008fe20000000000 */
[----:B------:R-:W-:Y:S01]  /*0840*/  UMOV UR6, 0x20 ;  /* 0x0000002000067882 */ /* 0x000fe20000000000 */
[----:B------:R-:W-:Y:S02]  /*0850*/  ULEA UR8, UR37, UR8, 0x18 ;  /* 0x0000000825087291 */ /* 0x000fe4000f8ec0ff */
[----:B--2---:R-:W-:-:S04]  /*0860*/  UIADD3 UR12, UPT, UPT, -UR6, 0x100000, URZ ;  /* 0x00100000060c7890 */ /* 0x004fc8000fffe1ff */
[----:B------:R-:W-:Y:S02]  /*0870*/  USHF.L.U32 UR13, UR12, 0xb, URZ ;  /* 0x0000000b0c0d7899 */ /* 0x000fe400080006ff */
[----:B------:R-:W-:Y:S01]  /*0880*/  USHF.L.U32 UR12, UR12, 0x1, URZ ;  /* 0x000000010c0c7899 */ /* 0x000fe200080006ff */
[----:B------:R-:W-:Y:S01]  /*0890*/  ELECT P0, URZ, PT ;  /* 0x0000000000ff782f */ /* 0x000fe20003800000 */
[----:B------:R-:W2:Y:S10]  /*08a0*/  FENCE.VIEW.ASYNC.S ;  /* 0x00000000000073c6 */ /* 0x000eb40000000000 */
[----:B--2---:R4:W2:Y:S01]  /*08b0*/  SYNCS.EXCH.64 URZ, [UR8+0x70], UR12 ;  /* 0x0000700c08ff75b2 */ /* 0x0048a20008000100 */
[----:B------:R4:W3:Y:S02]  /*08c0*/  SYNCS.EXCH.64 URZ, [UR8+0x78], UR12 ;  /* 0x0000780c08ff75b2 */ /* 0x0008e40008000100 */
[----:B----4-:R-:W-:Y:S01]  /*08d0*/  NOP ;  /* 0x0000000000007918 */ /* 0x010fe20000000000 */
.L_x_11:
[----:B------:R-:W4:Y:S01]  /*08e0*/  SHFL.IDX PT, R0, R106, RZ, 0x1f ;  /* 0x00001fff6a007589 */ /* 0x000f2200000e0000 */
[----:B------:R-:W-:Y:S01]  /*08f0*/  NOP ;  /* 0x0000000000007918 */ /* 0x000fe20000000000 */
[----:B----4-:R-:W-:-:S13]  /*0900*/  ISETP.NE.AND P0, PT, R0, 0x4, PT ;  /* 0x000000040000780c */ /* 0x010fda0003f05270 */
[----:B------:R-:W-:Y:S05]  /*0910*/  @P0 BRA `(.L_x_12) ;  /* 0x0000000000480947 */ /* 0x000fea0003800000 */
[----:B--2---:R-:W-:Y:S01]  /*0920*/  UMOV UR9, 0x1e0 ;  /* 0x000001e000097882 */ /* 0x004fe20000000000 */
[----:B---3--:R-:W-:Y:S01]  /*0930*/  UMOV UR8, 0x400 ;  /* 0x0000040000087882 */ /* 0x008fe20000000000 */
[----:B------:R-:W-:Y:S01]  /*0940*/  USEL UR9, UR9, 0x1a0, UP5 ;  /* 0x000001a009097887 */ /* 0x000fe2000a800000 */
        /* <DEDUP_REMOVED lines=10> */
[----:B--2---:R4:W2:Y:S08]  /*09f0*/  SYNCS.EXCH.64 URZ, [UR8+0x80], UR12 ;  /* 0x0000800c08ff75b2 */ /* 0x0048b00008000100 */
[----:B------:R4:W3:Y:S01]  /*0a00*/  SYNCS.EXCH.64 URZ, [UR8+0x90], UR14 ;  /* 0x0000900e08ff75b2 */ /* 0x0008e20008000100 */
[----:B------:R4:W1:Y:S01]  /*0a10*/  SYNCS.EXCH.64 URZ, [UR8+0x88], UR12 ;  /* 0x0000880c08ff75b2 */ /* 0x0008620008000100 */
[----:B------:R4:W1:Y:S02]  /*0a20*/  SYNCS.EXCH.64 URZ, [UR8+0x98], UR14 ;  /* 0x0000980e08ff75b2 */ /* 0x0008640008000100 */
[----:B----4-:R-:W-:Y:S01]  /*0a30*/  NOP ;  /* 0x0000000000007918 */ /* 0x010fe20000000000 */
.L_x_12:
[----:B------:R-:W4:Y:S01]  /*0a40*/  SHFL.IDX PT, R0, R106, RZ, 0x1f ;  /* 0x00001fff6a007589 */ /* 0x000f2200000e0000 */
[----:B------:R-:W-:Y:S01]  /*0a50*/  NOP ;  /* 0x0000000000007918 */ /* 0x000fe20000000000 */
[----:B----4-:R-:W-:-:S13]  /*0a60*/  ISETP.NE.AND P0, PT, R0, 0x5, PT ;  /* 0x000000050000780c */ /* 0x010fda0003f05270 */
[----:B------:R-:W-:Y:S05]  /*0a70*/  @P0 BRA `(.L_x_13) ;  /* 0x0000000000540947 */ /* 0x000fea0003800000 */
[----:B--2---:R-:W-:Y:S01]  /*0a80*/  UMOV UR9, 0x400 ;  /* 0x0000040000097882 */ /* 0x004fe20000000000 */
        /* <DEDUP_REMOVED lines=14> */
[----:B------:R4:W1:Y:S01]  /*0b70*/  SYNCS.EXCH.64 URZ, [UR9+0xc8], UR14 ;  /* 0x0000c80e09ff75b2 */ /* 0x0008620008000100 */
[----:B------:R4:W1:Y:S01]  /*0b80*/  SYNCS.EXCH.64 URZ, [UR9+0xb0], UR12 ;  /* 0x0000b00c09ff75b2 */ /* 0x0008620008000100 */
[----:B------:R4:W1:Y:S01]  /*0b90*/  SYNCS.EXCH.64 URZ, [UR9+0xd0], UR14 ;  /* 0x0000d00e09ff75b2 */ /* 0x0008620008000100 */
[----:B------:R4:W1:Y:S01]  /*0ba0*/  SYNCS.EXCH.64 URZ, [UR9+0xb8], UR12 ;  /* 0x0000b80c09ff75b2 */ /* 0x0008620008000100 */
[----:B------:R4:W1:Y:S02]  /*0bb0*/  SYNCS.EXCH.64 URZ, [UR9+0xd8], UR14 ;  /* 0x0000d80e09ff75b2 */ /* 0x0008640008000100 */
[----:B----4-:R-:W-:Y:S01]  /*0bc0*/  NOP ;  /* 0x0000000000007918 */ /* 0x010fe20000000000 */
.L_x_13:
[----:B------:R-:W4:Y:S01]  /*0bd0*/  SHFL.IDX PT, R0, R106, RZ, 0x1f ;  /* 0x00001fff6a007589 */ /* 0x000f2200000e0000 */
[----:B------:R-:W-:Y:S01]  /*0be0*/  ISETP.NE.OR P1, PT, RZ, UR10, !P1 ;  /* 0x0000000aff007c0c */ /* 0x000fe2000cf25670 */
        /* <DEDUP_REMOVED lines=12> */
[----:B------:R4:W3:Y:S01]  /*0cb0*/  SYNCS.EXCH.64 URZ, [UR8+0xf0], UR12 ;  /* 0x0000f00c08ff75b2 */ /* 0x0008e20008000100 */
[----:B------:R4:W1:Y:S01]  /*0cc0*/  SYNCS.EXCH.64 URZ, [UR8+0xe8], UR12 ;  /* 0x0000e80c08ff75b2 */ /* 0x0008620008000100 */
[----:B------:R4:W1:Y:S02]  /*0cd0*/  SYNCS.EXCH.64 URZ, [UR8+0xf8], UR12 ;  /* 0x0000f80c08ff75b2 */ /* 0x0008640008000100 */
[----:B----4-:R-:W-:Y:S01]  /*0ce0*/  NOP ;  /* 0x0000000000007918 */ /* 0x010fe20000000000 */
.L_x_14:
[----:B------:R-:W-:Y:S01]  /*0cf0*/  VOTEU.ALL UP1, P1 ;  /* 0x0000000000ff7886 */ /* 0x000fe20000820000 */
[----:B---3--:R-:W3:Y:S01]  /*0d00*/  LDCU UR8, c[0x0][0x36c] ;  /* 0x00006d80ff0877ac */ /* 0x008ee20008000800 */
[----:B------:R-:W-:Y:S01]  /*0d10*/  NOP ;  /* 0x0000000000007918 */ /* 0x000fe20000000000 */
[----:B------:R-:W-:Y:S01]  /*0d20*/  LOP3.LUT R10, R104, 0x1f, RZ, 0xc0, !PT ;  /* 0x0000001f680a7812 */ /* 0x000fe200078ec0ff */
[----:B--2---:R-:W-:Y:S01]  /*0d30*/  UMOV UR12, 0x20 ;  /* 0x00000020000c7882 */ /* 0x004fe20000000000 */
[----:B------:R-:W-:Y:S01]  /*0d40*/  @!UP1 UMOV UR6, 0x400 ;  /* 0x0000040000069882 */ /* 0x000fe20000000000 */
[----:B------:R-:W-:-:S04]  /*0d50*/  @!UP1 UIADD3 UR12, UPT, UPT, -UR12, 0x100000, URZ ;  /* 0x001000000c0c9890 */ /* 0x000fc8000fffe1ff */
[----:B------:R-:W-:Y:S02]  /*0d60*/  @!UP1 USHF.L.U32 UR13, UR12, 0xb, URZ ;  /* 0x0000000b0c0d9899 */ /* 0x000fe400080006ff */
[----:B------:R-:W-:Y:S02]  /*0d70*/  @!UP1 USHF.L.U32 UR12, UR12, 0x1, URZ ;  /* 0x000000010c0c9899 */ /* 0x000fe400080006ff */
[----:B------:R-:W-:Y:S01]  /*0d80*/  @!UP1 ULEA UR6, UR37, UR6, 0x18 ;  /* 0x0000000625069291 */ /* 0x000fe2000f8ec0ff */
[----:B------:R-:W-:Y:S01]  /*0d90*/  VOTEU.ALL UP1, P1 ;  /* 0x0000000000ff7886 */ /* 0x000fe20000820000 */
[----:B------:R-:W-:Y:S01]  /*0da0*/  UISETP.NE.AND UP4, UPT, UR10, URZ, UPT ;  /* 0x000000ff0a00728c */ /* 0x000fe2000bf85270 */
[----:B------:R-:W2:Y:S09]  /*0db0*/  FENCE.VIEW.ASYNC.S ;  /* 0x00000000000073c6 */ /* 0x000eb20000000000 */
[----:B--2---:R2:W4:Y:S01]  /*0dc0*/  @!UP1 SYNCS.EXCH.64 URZ, [UR6+0x100], UR12 ;  /* 0x0001000c06ff95b2 */ /* 0x0045220008000100 */
[----:B---3--:R-:W-:-:S09]  /*0dd0*/  UISETP.EQ.U32.AND UP1, UPT, UR8, 0x1, UPT ;  /* 0x000000010800788c */ /* 0x008fd2000bf22070 */
[----:B------:R-:W-:Y:S05]  /*0de0*/  BRA.U !UP1, `(.L_x_15) ;  /* 0x0000000109087547 */ /* 0x000fea000b800000 */
[----:B-1--4-:R-:W-:Y:S01]  /*0df0*/  UCGABAR_ARV ;  /* 0x00000000000079c7 */ /* 0x012fe20008000000 */
[----:B------:R-:W-:Y:S05]  /*0e00*/  BRA `(.L_x_16) ;  /* 0x0000000000047947 */ /* 0x000fea0003800000 */
.L_x_15:
[----:B-1--4-:R-:W-:Y:S01]  /*0e10*/  NOP ;  /* 0x0000000000007918 */ /* 0x012fe20000000000 */
.L_x_16:
[----:B------:R-:W1:Y:S01]  /*0e20*/  S2R R94, SR_CTAID.Y ;  /* 0x00000000005e7919 */ /* 0x000e620000002600 */
[----:B------:R-:W-:-:S05]  /*0e30*/  CS2R.32 R93, SR_CgaSize ;  /* 0x00000000005d7805 */ /* 0x000fca0000008a00 */
[----:B------:R-:W-:-:S05]  /*0e40*/  IMAD R93, R93, -0xa0, RZ ;  /* 0xffffff605d5d7824 */ /* 0x000fca00078e02ff */
[----:B--2---:R-:W-:-:S14]  /*0e50*/  R2UR UR6, R93 ;  /* 0x000000005d0672ca */ /* 0x004fdc00000e0000 */
[----:B------:R-:W2:Y:S01]  /*0e60*/  LDCU UR6, c[0x0][UR6+0x2b4] ;  /* 0x00005680060677ac */ /* 0x000ea20008000800 */
[----:B------:R-:W-:-:S05]  /*0e70*/  CS2R.32 R0, SR_CgaSize ;  /* 0x0000000000007805 */ /* 0x000fca0000008a00 */
[----:B------:R-:W-:-:S06]  /*0e80*/  IMAD R0, R0, -0xa0, RZ ;  /* 0xffffff6000007824 */ /* 0x000fcc00078e02ff */
[----:B------:R-:W3:Y:S01]  /*0e90*/  LDC R0, c[0x0][R0+0x2a4] ;  /* 0x0000a90000007b82 */ /* 0x000ee20000000800 */
[----:B------:R-:W-:Y:S01]  /*0ea0*/  PRMT R8, RZ, 0x7610, R8 ;  /* 0x00007610ff087816 */ /* 0x000fe20000000008 */
[----:B------:R-:W4:Y:S01]  /*0eb0*/  S2R R11, SR_CTAID.X ;  /* 0x00000000000b7919 */ /* 0x000f220000002500 */
[----:B------:R-:W-:-:S05]  /*0ec0*/  CS2R.32 R93, SR_CgaSize ;  /* 0x00000000005d7805 */ /* 0x000fca0000008a00 */
[----:B------:R-:W-:-:S05]  /*0ed0*/  IMAD R93, R93, -0xa0, RZ ;  /* 0xffffff605d5d7824 */ /* 0x000fca00078e02ff */
[----:B------:R-:W-:-:S14]  /*0ee0*/  R2UR UR8, R93 ;  /* 0x000000005d0872ca */ /* 0x000fdc00000e0000 */
[----:B------:R-:W3:Y:S01]  /*0ef0*/  LDCU UR8, c[0x0][UR8+0x2b0] ;  /* 0x00005600080877ac */ /* 0x000ee20008000800 */
[----:B------:R-:W-:Y:S01]  /*0f00*/  UISETP.NE.AND UP2, UPT, UR10, 0x2, UPT ;  /* 0x000000020a00788c */ /* 0x000fe2000bf45270 */
[----:B------:R-:W2:Y:S01]  /*0f10*/  LDC R9, c[0x0][0xb24] ;  /* 0x0002c900ff097b82 */ /* 0x000ea20000000800 */
[----:B------:R-:W-:-:S05]  /*0f20*/  CS2R.32 R2, SR_CgaSize ;  /* 0x0000000000027805 */ /* 0x000fca0000008a00 */
[----:B------:R-:W-:-:S06]  /*0f30*/  IMAD R2, R2, -0xa0, RZ ;  /* 0xffffff6002027824 */ /* 0x000fcc00078e02ff */
[----:B------:R-:W3:Y:S08]  /*0f40*/  LDC R2, c[0x0][R2+0x2a0] ;  /* 0x0000a80002027b82 */ /* 0x000ef00000000800 */
[----:B------:R-:W3:Y:S01]  /*0f50*/  LDC R40, c[0x0][0xb24] ;  /* 0x0002c900ff287b82 */ /* 0x000ee20000000800 */
[----:B-1----:R-:W-:-:S07]  /*0f60*/  I2FP.F32.U32 R3, R94 ;  /* 0x0000005e00037245 */ /* 0x002fce0000201000 */
[----:B------:R-:W1:Y:S01]  /*0f70*/  S2UR UR36, SR_CTAID.Z ;  /* 0x00000000002479c3 */ /* 0x000e620000002700 */
[----:B--2---:R-:W-:Y:S01]  /*0f80*/  ISETP.GE.AND P0, PT, R9, 0x1, PT ;  /* 0x000000010900780c */ /* 0x004fe20003f06270 */
[----:B----4-:R-:W-:Y:S01]  /*0f90*/  IMAD.MOV.U32 R93, RZ, RZ, R11 ;  /* 0x000000ffff5d7224 */ /* 0x010fe200078e000b */
[----:B------:R-:W-:Y:S01]  /*0fa0*/  I2FP.F32.U32 R4, R11 ;  /* 0x0000000b00047245 */ /* 0x000fe20000201000 */
[----:B------:R-:W-:Y:S01]  /*0fb0*/  FMUL R3, R3, UR6 ;  /* 0x0000000603037c20 */ /* 0x000fe20008400000 */
[----:B------:R-:W2:Y:S03]  /*0fc0*/  LDCU UR6, c[0x0][0xb30] ;  /* 0x00016600ff0677ac */ /* 0x000ea60008000800 */
[----:B---3--:R-:W-:Y:S01]  /*0fd0*/  FMUL R4, R4, UR8 ;  /* 0x0000000804047c20 */ /* 0x008fe20008400000 */
[----:B------:R-:W3:Y:S08]  /*0fe0*/  F2I.U32.TRUNC.NTZ R81, R3 ;  /* 0x0000000300517305 */ /* 0x000ef0000020f000 */
[----:B------:R-:W4:Y:S01]  /*0ff0*/  F2I.U32.TRUNC.NTZ R92, R4 ;  /* 0x00000004005c7305 */ /* 0x000f22000020f000 */
[----:B--2---:R-:W-:Y:S01]  /*1000*/  UISETP.NE.AND UP3, UPT, UR6, 0x1, UPT ;  /* 0x000000010600788c */ /* 0x004fe2000bf65270 */
[----:B---3--:R-:W-:-:S05]  /*1010*/  IADD3 R81, PT, PT, -R81, RZ, RZ ;  /* 0x000000ff51517210 */ /* 0x008fca0007ffe1ff */
[----:B------:R-:W-:Y:S01]  /*1020*/  IMAD R81, R0, R81, R94 ;  /* 0x0000005100517224 */ /* 0x000fe200078e025e */
[----:B------:R-:W-:Y:S01]  /*1030*/  PRMT R0, RZ, 0x7610, R0 ;  /* 0x00007610ff007816 */ /* 0x000fe20000000000 */
[----:B----4-:R-:W-:-:S04]  /*1040*/  IMAD.MOV R92, RZ, RZ, -R92 ;  /* 0x000000ffff5c7224 */ /* 0x010fc800078e0a5c */
[----:B------:R-:W-:Y:S01]  /*1050*/  IMAD R92, R2, R92, R11 ;  /* 0x0000005c025c7224 */ /* 0x000fe200078e020b */
[----:B-1----:R-:W-:Y:S06]  /*1060*/  BRA.U UP4, `(.L_x_17) ;  /* 0x0000000104247547 */ /* 0x002fec000b800000 */
[----:B------:R-:W-:Y:S01]  /*1070*/  ISETP.NE.AND P1, PT, R81, RZ, PT ;  /* 0x000000ff5100720c */ /* 0x000fe20003f25270 */
[----:B------:R-:W-:Y:S01]  /*1080*/  IMAD.MOV.U32 R0, RZ, RZ, 0x3 ;  /* 0x00000003ff007424 */ /* 0x000fe200078e00ff */
[C---:B------:R-:W-:Y:S02]  /*1090*/  LOP3.LUT R3, R92.reuse, 0xfffffffe, RZ, 0xc0, !PT ;  /* 0xfffffffe5c037812 */ /* 0x040fe400078ec0ff */
[----:B------:R-:W-:Y:S02]  /*10a0*/  ISETP.LT.U32.OR P1, PT, R92, 0x2, !P1 ;  /* 0x000000025c00780c */ /* 0x000fe40004f21470 */
[----:B------:R-:W-:Y:S02]  /*10b0*/  SHF.L.U32 R0, R0, R3, RZ ;  /* 0x0000000300007219 */ /* 0x000fe400000006ff */
[----:B------:R-:W-:Y:S02]  /*10c0*/  SEL R5, RZ, 0x1, !P1 ;  /* 0x00000001ff057807 */ /* 0x000fe40004800000 */
[----:B------:R-:W-:-:S05]  /*10d0*/  SEL R2, RZ, 0x2, !P1 ;  /* 0x00000002ff027807 */ /* 0x000fca0004800000 */
[----:B------:R-:W-:-:S05]  /*10e0*/  IMAD.IADD R2, R5, 0x1, R2 ;  /* 0x0000000105027824 */ /* 0x000fca00078e0202 */
[----:B------:R-:W-:Y:S02]  /*10f0*/  PRMT R8, R2, 0x7610, R8 ;  /* 0x0000761002087816 */ /* 0x000fe40000000008 */
.L_x_17:
[----:B------:R-:W-:Y:S05]  /*1100*/  @!P0 BRA `(.L_x_18) ;  /* 0x0000000000b88947 */ /* 0x000fea0003800000 */
[----:B------:R-:W1:Y:S01]  /*1110*/  LDC.64 R4, c[0x0][0xb18] ;  /* 0x0002c600ff047b82 */ /* 0x000e620000000a00 */
[----:B------:R-:W-:-:S07]  /*1120*/  ISETP.NE.AND P0, PT, R9, 0x1, PT ;  /* 0x000000010900780c */ /* 0x000fce0003f05270 */
[----:B------:R-:W2:Y:S08]  /*1130*/  LDC R14, c[0x0][0xb0c] ;  /* 0x0002c300ff0e7b82 */ /* 0x000eb00000000800 */
[----:B------:R-:W3:Y:S08]  /*1140*/  LDC R13, c[0x0][0x370] ;  /* 0x0000dc00ff0d7b82 */ /* 0x000ef00000000800 */
[----:B------:R-:W4:Y:S01]  /*1150*/  LDC R16, c[0x0][0x374] ;  /* 0x0000dd00ff107b82 */ /* 0x000f220000000800 */
[----:B-1----:R-:W-:-:S07]  /*1160*/  ISETP.NE.AND P1, PT, R4, 0x1, PT ;  /* 0x000000010400780c */ /* 0x002fce0003f25270 */
[----:B------:R-:W3:Y:S01]  /*1170*/  LDC.64 R6, c[0x0][0xb10] ;  /* 0x0002c400ff067b82 */ /* 0x000ee20000000a00 */
[----:B--2---:R-:W-:-:S07]  /*1180*/  ISETP.NE.AND P2, PT, R14, 0x1, PT ;  /* 0x000000010e00780c */ /* 0x004fce0003f45270 */
[----:B------:R-:W1:Y:S08]  /*1190*/  LDC R12, c[0x0][0xb20] ;  /* 0x0002c800ff0c7b82 */ /* 0x000e700000000800 */
[----:B------:R-:W2:Y:S01]  /*11a0*/  LDC.64 R2, c[0x0][0xb28] ;  /* 0x0002ca00ff027b82 */ /* 0x000ea20000000a00 */
[----:B----4-:R-:W-:-:S04]  /*11b0*/  IMAD.HI.U32 R15, R16, R5, RZ ;  /* 0x00000005100f7227 */ /* 0x010fc800078e00ff */
[----:B------:R-:W-:-:S04]  /*11c0*/  IMAD.HI.U32 R5, R94, R5, RZ ;  /* 0x000000055e057227 */ /* 0x000fc800078e00ff */
[----:B---3--:R-:W-:-:S04]  /*11d0*/  IMAD.HI.U32 R18, R13, R6, RZ ;  /* 0x000000060d127227 */ /* 0x008fc800078e00ff */
[C---:B------:R-:W-:Y:S01]  /*11e0*/  IMAD.HI.U32 R20, R11.reuse, R6, RZ ;  /* 0x000000060b147227 */ /* 0x040fe200078e00ff */
[-C--:B------:R-:W-:Y:S02]  /*11f0*/  @P2 SHF.R.U32.HI R13, RZ, R7.reuse, R18 ;  /* 0x00000007ff0d2219 */ /* 0x080fe40000011612 */
[-C--:B-1----:R-:W-:Y:S02]  /*1200*/  @P1 SHF.R.U32.HI R16, RZ, R12.reuse, R15 ;  /* 0x0000000cff101219 */ /* 0x082fe4000001160f */
[----:B------:R-:W-:Y:S02]  /*1210*/  SHF.R.U32.HI R5, RZ, R12, R5 ;  /* 0x0000000cff057219 */ /* 0x000fe40000011605 */
[----:B------:R-:W-:Y:S02]  /*1220*/  SHF.R.U32.HI R20, RZ, R7, R20 ;  /* 0x00000007ff147219 */ /* 0x000fe40000011614 */
[----:B------:R-:W-:Y:S01]  /*1230*/  SEL R5, R94, R5, !P1 ;  /* 0x000000055e057207 */ /* 0x000fe20004800000 */
[----:B--2---:R-:W-:Y:S01]  /*1240*/  IMAD.HI.U32 R18, R16, R2, RZ ;  /* 0x0000000210127227 */ /* 0x004fe200078e00ff */
[----:B------:R-:W-:-:S02]  /*1250*/  SEL R93, R11, R20, !P2 ;  /* 0x000000140b5d7207 */ /* 0x000fc40005000000 */
[----:B------:R-:W-:Y:S01]  /*1260*/  IADD3 R7, PT, PT, -R5, RZ, RZ ;  /* 0x000000ff05077210 */ /* 0x000fe20007ffe1ff */
[----:B------:R-:W-:Y:S01]  /*1270*/  IMAD.HI.U32 R6, R13, R2, RZ ;  /* 0x000000020d067227 */ /* 0x000fe200078e00ff */
[----:B------:R-:W-:-:S03]  /*1280*/  @P0 SHF.R.U32.HI R16, RZ, R3, R18 ;  /* 0x00000003ff100219 */ /* 0x000fc60000011612 */
[----:B------:R-:W-:Y:S01]  /*1290*/  IMAD R7, R4, R7, R94 ;  /* 0x0000000704077224 */ /* 0x000fe200078e025e */
[----:B------:R-:W-:Y:S01]  /*12a0*/  @P0 SHF.R.U32.HI R13, RZ, R3, R6 ;  /* 0x00000003ff0d0219 */ /* 0x000fe20000011606 */
[----:B------:R-:W-:-:S04]  /*12b0*/  IMAD R16, R16, R9, RZ ;  /* 0x0000000910107224 */ /* 0x000fc800078e02ff */
[----:B------:R-:W-:Y:S01]  /*12c0*/  IMAD R6, R13, R9, RZ ;  /* 0x000000090d067224 */ /* 0x000fe200078e02ff */
[----:B------:R-:W-:-:S04]  /*12d0*/  ISETP.GE.AND P1, PT, R5, R16, PT ;  /* 0x000000100500720c */ /* 0x000fc80003f26270 */
[----:B------:R-:W-:Y:S01]  /*12e0*/  ISETP.GE.OR P1, PT, R93, R6, P1 ;  /* 0x000000065d00720c */ /* 0x000fe20000f26670 */
[----:B------:R-:W-:-:S05]  /*12f0*/  IMAD.HI.U32 R6, R5, R2, RZ ;  /* 0x0000000205067227 */ /* 0x000fca00078e00ff */
[----:B------:R-:W-:-:S04]  /*1300*/  SHF.R.U32.HI R6, RZ, R3, R6 ;  /* 0x00000003ff067219 */ /* 0x000fc80000011606 */
[----:B------:R-:W-:-:S03]  /*1310*/  SEL R6, R5, R6, !P0 ;  /* 0x0000000605067207 */ /* 0x000fc60004000000 */
[----:B------:R-:W-:Y:S01]  /*1320*/  @!P1 IMAD.HI.U32 R12, R93, R2, RZ ;  /* 0x000000025d0c9227 */ /* 0x000fe200078e00ff */
[----:B------:R-:W-:-:S04]  /*1330*/  IADD3 R2, PT, PT, -R6, RZ, RZ ;  /* 0x000000ff06027210 */ /* 0x000fc80007ffe1ff */
[----:B------:R-:W-:Y:S01]  /*1340*/  @!P1 SHF.R.U32.HI R12, RZ, R3, R12 ;  /* 0x00000003ff0c9219 */ /* 0x000fe2000001160c */
[----:B------:R-:W-:-:S03]  /*1350*/  IMAD R2, R9, R2, R5 ;  /* 0x0000000209027224 */ /* 0x000fc600078e0205 */
[----:B------:R-:W-:-:S05]  /*1360*/  @!P1 SEL R3, R93, R12, !P0 ;  /* 0x0000000c5d039207 */ /* 0x000fca0004000000 */
[--C-:B------:R-:W-:Y:S02]  /*1370*/  @!P1 IMAD.IADD R6, R6, 0x1, -R3.reuse ;  /* 0x0000000106069824 */ /* 0x100fe400078e0a03 */
[----:B------:R-:W-:Y:S01]  /*1380*/  @!P1 IMAD R3, R2, R13, R3 ;  /* 0x0000000d02039224 */ /* 0x000fe200078e0203 */
[----:B------:R-:W-:Y:S01]  /*1390*/  IADD3 R2, PT, PT, -R93, RZ, RZ ;  /* 0x000000ff5d027210 */ /* 0x000fe20007ffe1ff */
[----:B------:R-:W-:Y:S02]  /*13a0*/  @!P1 IMAD R5, R6, R9, R93 ;  /* 0x0000000906059224 */ /* 0x000fe400078e025d */
[----:B------:R-:W-:Y:S02]  /*13b0*/  @!P1 IMAD.MOV.U32 R93, RZ, RZ, R3 ;  /* 0x000000ffff5d9224 */ /* 0x000fe400078e0003 */
[----:B------:R-:W-:Y:S02]  /*13c0*/  IMAD R2, R14, R2, R11 ;  /* 0x000000020e027224 */ /* 0x000fe400078e020b */
[----:B------:R-:W-:-:S02]  /*13d0*/  IMAD R94, R5, R4, R7 ;  /* 0x00000004055e7224 */ /* 0x000fc400078e0207 */
[----:B------:R-:W-:Y:S02]  /*13e0*/  IMAD R93, R93, R14, R2 ;  /* 0x0000000e5d5d7224 */ /* 0x000fe400078e0202 */
.L_x_18:
[----:B------:R-:W-:Y:S05]  /*13f0*/  BRA.U UP3, `(.L_x_19) ;  /* 0x0000000103407547 */ /* 0x000fea000b800000 */
[----:B------:R-:W1:Y:S08]  /*1400*/  LDC.64 R4, c[0x0][0xb10] ;  /* 0x0002c400ff047b82 */ /* 0x000e700000000a00 */
[----:B------:R-:W2:Y:S08]  /*1410*/  LDC.64 R2, c[0x0][0xb18] ;  /* 0x0002c600ff027b82 */ /* 0x000eb00000000a00 */
[----:B------:R-:W3:Y:S08]  /*1420*/  LDC R6, c[0x0][0xb20] ;  /* 0x0002c800ff067b82 */ /* 0x000ef00000000800 */
[----:B------:R-:W4:Y:S01]  /*1430*/  LDC R12, c[0x0][0xb0c] ;  /* 0x0002c300ff0c7b82 */ /* 0x000f220000000800 */
[----:B-1----:R-:W-:-:S05]  /*1440*/  IMAD.HI.U32 R4, R93, R4, RZ ;  /* 0x000000045d047227 */ /* 0x002fca00078e00ff */
[----:B------:R-:W-:Y:S01]  /*1450*/  SHF.R.U32.HI R4, RZ, R5, R4 ;  /* 0x00000005ff047219 */ /* 0x000fe20000011604 */
[----:B--2---:R-:W-:Y:S01]  /*1460*/  IMAD.HI.U32 R3, R94, R3, RZ ;  /* 0x000000035e037227 */ /* 0x004fe200078e00ff */
[----:B------:R-:W-:-:S04]  /*1470*/  ISETP.NE.AND P0, PT, R2, 0x1, PT ;  /* 0x000000010200780c */ /* 0x000fc80003f05270 */
[----:B---3--:R-:W-:-:S04]  /*1480*/  SHF.R.U32.HI R3, RZ, R6, R3 ;  /* 0x00000006ff037219 */ /* 0x008fc80000011603 */
[----:B------:R-:W-:Y:S02]  /*1490*/  SEL R3, R94, R3, !P0 ;  /* 0x000000035e037207 */ /* 0x000fe40004000000 */
[----:B----4-:R-:W-:-:S04]  /*14a0*/  ISETP.NE.AND P1, PT, R12, 0x1, PT ;  /* 0x000000010c00780c */ /* 0x010fc80003f25270 */
[----:B------:R-:W-:-:S05]  /*14b0*/  SEL R6, R93, R4, !P1 ;  /* 0x000000045d067207 */ /* 0x000fca0004800000 */
[----:B------:R-:W-:Y:S02]  /*14c0*/  IMAD.IADD R4, R3, 0x1, -R6 ;  /* 0x0000000103047824 */ /* 0x000fe400078e0a06 */
[----:B------:R-:W-:Y:S02]  /*14d0*/  IMAD.IADD R3, R6, 0x1, -R3 ;  /* 0x0000000106037824 */ /* 0x000fe400078e0a03 */
[----:B------:R-:W-:Y:S02]  /*14e0*/  IMAD R93, R4, R12, R93 ;  /* 0x0000000c045d7224 */ /* 0x000fe400078e025d */
[----:B------:R-:W-:Y:S02]  /*14f0*/  IMAD R94, R3, R2, R94 ;  /* 0x00000002035e7224 */ /* 0x000fe400078e025e */
.L_x_19:
[----:B------:R-:W-:Y:S05]  /*1500*/  BRA.U !UP1, `(.L_x_20) ;  /* 0x00000001090c7547 */ /* 0x000fea000b800000 */
[----:B------:R-:W-:Y:S01]  /*1510*/  UCGABAR_WAIT ;  /* 0x0000000000007dc7 */ /* 0x000fe20008000000 */
[----:B------:R-:W-:Y:S01]  /*1520*/  CCTL.IVALL ;  /* 0x00000000ff00798f */ /* 0x000fe20002000000 */
[----:B------:R-:W-:Y:S05]  /*1530*/  BRA `(.L_x_21) ;  /* 0x0000000000047947 */ /* 0x000fea0003800000 */
.L_x_20:
[----:B------:R-:W-:Y:S06]  /*1540*/  BAR.SYNC.DEFER_BLOCKING 0x0 ;  /* 0x0000000000007b1d */ /* 0x000fec0000010000 */
.L_x_21:
[----:B------:R-:W-:Y:S05]  /*1550*/  BRA.U UP2, `(.L_x_22) ;  /* 0x0000001502547547 */ /* 0x000fea000b800000 */
[----:B------:R-:W1:Y:S01]  /*1560*/  LDCU UR15, c[0x0][0x38c] ;  /* 0x00007180ff0f77ac */ /* 0x000e620008000800 */
[----:B------:R-:W2:Y:S01]  /*1570*/  LDC R9, c[0x0][0x370] ;  /* 0x0000dc00ff097b82 */ /* 0x000ea20000000800 */
[C---:B------:R-:W-:Y:S01]  /*1580*/  IMAD.SHL.U32 R17, R11.reuse, 0x10, RZ ;  /* 0x000000100b117824 */ /* 0x040fe200078e00ff */
[----:B------:R-:W-:Y:S01]  /*1590*/  PLOP3.LUT P1, PT, PT, PT, UP5, 0x80, 0x8 ;  /* 0x000000000008781c */ /* 0x000fe20003f2f058 */
[----:B------:R-:W-:Y:S01]  /*15a0*/  UISETP.NE.AND UP1, UPT, UR10, URZ, UPT ;  /* 0x000000ff0a00728c */ /* 0x000fe2000bf25270 */
[----:B------:R-:W-:Y:S01]  /*15b0*/  ISETP.NE.AND P4, PT, R10, RZ, P5 ;  /* 0x000000ff0a00720c */ /* 0x000fe20002f85270 */
[----:B------:R-:W-:Y:S01]  /*15c0*/  IMAD.SHL.U32 R16, R11, 0x80, RZ ;  /* 0x000000800b107824 */ /* 0x000fe200078e00ff */
[----:B------:R-:W-:Y:S01]  /*15d0*/  PLOP3.LUT P1, PT, P1, PT, PT, 0x8, 0x80 ;  /* 0x000000000080781c */ /* 0x000fe20000f2e170 */
[----:B------:R-:W-:Y:S01]  /*15e0*/  IMAD.MOV.U32 R15, RZ, RZ, 0x1 ;  /* 0x00000001ff0f7424 */ /* 0x000fe200078e00ff */
[----:B------:R-:W3:Y:S01]  /*15f0*/  LDC R0, c[0x0][0x374] ;  /* 0x0000dd00ff007b82 */ /* 0x000ee20000000800 */
[----:B------:R-:W-:Y:S01]  /*1600*/  IMAD.MOV.U32 R14, RZ, RZ, RZ ;  /* 0x000000ffff0e7224 */ /* 0x000fe200078e00ff */
[----:B------:R-:W-:Y:S01]  /*1610*/  CS2R R12, SRZ ;  /* 0x00000000000c7805 */ /* 0x000fe2000001ff00 */
[----:B------:R-:W-:Y:S01]  /*1620*/  IMAD.MOV.U32 R10, RZ, RZ, 0x1 ;  /* 0x00000001ff0a7424 */ /* 0x000fe200078e00ff */
[----:B------:R-:W-:Y:S01]  /*1630*/  LOP3.LUT R17, R17, 0x10, RZ, 0xc0, !PT ;  /* 0x0000001011117812 */ /* 0x000fe200078ec0ff */
[----:B------:R-:W4:Y:S01]  /*1640*/  LDCU.64 UR30, c[0x0][0x348] ;  /* 0x00006900ff1e77ac */ /* 0x000f220008000a00 */
[----:B-1----:R-:W-:-:S02]  /*1650*/  UIADD3 UR4, UPT, UPT, UR15, 0xff, URZ ;  /* 0x000000ff0f047890 */ /* 0x002fc4000fffe0ff */
[----:B------:R-:W-:Y:S02]  /*1660*/  USEL UR7, UR7, 0x2, UP1 ;  /* 0x0000000207077887 */ /* 0x000fe40008800000 */
[----:B------:R-:W-:Y:S01]  /*1670*/  USHF.R.S32.HI UR22, URZ, 0x1f, UR4 ;  /* 0x0000001fff167899 */ /* 0x000fe20008011404 */
[----:B------:R-:W-:-:S03]  /*1680*/  UMOV UR13, URZ ;  /* 0x000000ff000d7c82 */ /* 0x000fc60008000000 */
[----:B------:R-:W-:Y:S02]  /*1690*/  ULEA.HI UR22, UR22, UR4, URZ, 0x8 ;  /* 0x0000000416167291 */ /* 0x000fe4000f8f40ff */
[----:B------:R-:W-:Y:S02]  /*16a0*/  UIADD3 UR4, UPT, UPT, UR15, -0x1, URZ ;  /* 0xffffffff0f047890 */ /* 0x000fe4000fffe0ff */
[----:B------:R-:W-:Y:S02]  /*16b0*/  USHF.R.S32.HI UR22, URZ, 0x8, UR22 ;  /* 0x00000008ff167899 */ /* 0x000fe40008011416 */
[----:B------:R-:W-:Y:S02]  /*16c0*/  UISETP.GE.U32.AND UP2, UPT, UR4, -0x1ff, UPT ;  /* 0xfffffe010400788c */ /* 0x000fe4000bf46070 */
[----:B------:R-:W-:Y:S02]  /*16d0*/  UISETP.LT.U32.AND UP0, UPT, UR22, 0x6, UPT ;  /* 0x000000061600788c */ /* 0x000fe4000bf01070 */
[----:B------:R-:W-:-:S02]  /*16e0*/  UIADD3 UR15, UPT, UPT, UR15, 0x1fe, URZ ;  /* 0x000001fe0f0f7890 */ /* 0x000fc4000fffe0ff */
[----:B------:R-:W-:-:S04]  /*16f0*/  USEL UR21, UR22, 0x6, UP0 ;  /* 0x0000000616157887 */ /* 0x000fc80008000000 */
[----:B------:R-:W-:Y:S02]  /*1700*/  UIADD3 UR6, UPT, UPT, UR21, -0x1, URZ ;  /* 0xffffffff15067890 */ /* 0x000fe4000fffe0ff */
[----:B------:R-:W-:Y:S02]  /*1710*/  @UP2 UIADD3 UR6, UPT, UPT, UR21, URZ, URZ ;  /* 0x000000ff15062290 */ /* 0x000fe4000fffe0ff */
[----:B------:R-:W-:Y:S02]  /*1720*/  UIADD3 UR14, UPT, UPT, UR22, -UR21, URZ ;  /* 0x80000015160e7290 */ /* 0x000fe4000fffe0ff */
[----:B------:R-:W-:Y:S02]  /*1730*/  UIADD3 UR5, UPT, UPT, UR6, 0x1, URZ ;  /* 0x0000000106057890 */ /* 0x000fe4000fffe0ff */
[----:B--2-4-:R-:W-:-:S12]  /*1740*/  UIADD3 UR6, UPT, UPT, -UR6, URZ, URZ ;  /* 0x000000ff06067290 */ /* 0x014fd8000fffe1ff */
.L_x_42:
[----:B------:R-:W-:Y:S01]  /*1750*/  UISETP.NE.AND UP0, UPT, UR37, URZ, UPT ;  /* 0x000000ff2500728c */ /* 0x000fe2000bf05270 */
[----:B------:R-:W1:Y:S08]  /*1760*/  S2UR UR37, SR_CgaCtaId ;  /* 0x00000000002579c3 */ /* 0x000e700000008800 */
[----:B------:R-:W-:Y:S05]  /*1770*/  BRA.U UP0, `(.L_x_23) ;  /* 0x0000000100347547 */ /* 0x000fea000b800000 */
[----:B------:R-:W2:Y:S01]  /*1780*/  S2R R2, SR_CgaCtaId ;  /* 0x0000000000027919 */ /* 0x000ea20000008800 */
[----:B------:R-:W-:-:S04]  /*1790*/  MOV R3, 0x400 ;  /* 0x0000040000037802 */ /* 0x000fc80000000f00 */
[----:B--2---:R-:W-:Y:S02]  /*17a0*/  LEA R3, R2, R3, 0x18 ;  /* 0x0000000302037211 */ /* 0x004fe400078ec0ff */
[----:B------:R-:W-:-:S03]  /*17b0*/  SHF.L.U32 R2, R10, 0x1f, RZ ;  /* 0x0000001f0a027819 */ /* 0x000fc600000006ff */
[----:B------:R-:W-:-:S04]  /*17c0*/  IMAD R3, R12, 0x8, R3 ;  /* 0x000000080c037824 */ /* 0x000fc800078e0203 */
[----:B------:R-:W2:Y:S02]  /*17d0*/  SYNCS.PHASECHK.TRANS64.TRYWAIT P0, [R3+URZ+0xf0], R2 ;  /* 0x0000f002030075a7 */ /* 0x000ea400080011ff */
[----:B--2---:R-:W-:Y:S05]  /*17e0*/  @!P0 BRA `(.L_x_24) ;  /* 0x0000005400288947 */ /* 0x004fea0003800000 */
.L_x_115:
[----:B------:R-:W-:Y:S01]  /*17f0*/  VIADD R12, R12, 0x1 ;  /* 0x000000010c0c7836 */ /* 0x000fe20000000000 */
[----:B------:R2:W-:Y:S04]  /*1800*/  SYNCS.ARRIVE.TRANS64.A1T0 RZ, [R3+URZ+0xe0], RZ ;  /* 0x0000e0ff03ff79a7 */ /* 0x0005e800081000ff */
[----:B------:R-:W-:-:S04]  /*1810*/  ISETP.NE.AND P0, PT, R12, 0x2, PT ;  /* 0x000000020c00780c */ /* 0x000fc80003f05270 */
[----:B------:R-:W-:Y:S02]  /*1820*/  SEL R12, R12, RZ, P0 ;  /* 0x000000ff0c0c7207 */ /* 0x000fe40000000000 */
[----:B--2---:R-:W-:-:S04]  /*1830*/  SEL R3, RZ, 0x1, P0 ;  /* 0x00000001ff037807 */ /* 0x004fc80000000000 */
[----:B------:R-:W-:-:S07]  /*1840*/  LOP3.LUT R10, R10, R3, RZ, 0x3c, !PT ;  /* 0x000000030a0a7212 */ /* 0x000fce00078e3cff */
.L_x_23:
[----:B------:R-:W-:Y:S01]  /*1850*/  UMOV UR4, 0x400 ;  /* 0x0000040000047882 */ /* 0x000fe20000000000 */
[----:B------:R-:W-:Y:S01]  /*1860*/  LEA.HI R3, R93, R93, RZ, 0x1 ;  /* 0x0000005d5d037211 */ /* 0x000fe200078f08ff */
[----:B-1----:R-:W-:Y:S01]  /*1870*/  ULEA UR4, UR37, UR4, 0x18 ;  /* 0x0000000425047291 */ /* 0x002fe2000f8ec0ff */
[----:B------:R-:W-:Y:S01]  /*1880*/  SHF.L.U32 R2, R15, 0x1f, RZ ;  /* 0x0000001f0f027819 */ /* 0x000fe200000006ff */
[----:B------:R-:W-:Y:S01]  /*1890*/  UISETP.GE.U32.AND UP0, UPT, UR15, 0x1ff, UPT ;  /* 0x000001ff0f00788c */ /* 0x000fe2000bf06070 */
[----:B------:R-:W-:Y:S01]  /*18a0*/  R2UR UR35, R16 ;  /* 0x00000000102372ca */ /* 0x000fe200000e0000 */
[----:B------:R-:W-:Y:S01]  /*18b0*/  ULEA UR8, UR13, UR4, 0x3 ;  /* 0x000000040d087291 */ /* 0x000fe2000f8e18ff */
[----:B------:R-:W-:Y:S01]  /*18c0*/  IMAD.SHL.U32 R3, R3, 0x80, RZ ;  /* 0x0000008003037824 */ /* 0x000fe200078e00ff */
[----:B------:R-:W-:Y:S01]  /*18d0*/  R2UR UR19, R17 ;  /* 0x00000000111372ca */ /* 0x000fe200000e0000 */
[----:B------:R-:W-:-:S03]  /*18e0*/  UMOV UR23, URZ ;  /* 0x000000ff00177c82 */ /* 0x000fc60008000000 */
[----:B------:R-:W-:-:S03]  /*18f0*/  LOP3.LUT R3, R3, 0xffffff00, RZ, 0xc0, !PT ;  /* 0xffffff0003037812 */ /* 0x000fc600078ec0ff */
[----:B------:R1:W2:Y:S01]  /*1900*/  SYNCS.PHASECHK.TRANS64.TRYWAIT P0, [UR8+0x30], R2 ;  /* 0x00003002ff0075a7 */ /* 0x0002a20008001108 */
[----:B------:R-:W-:Y:S02]  /*1910*/  R2UR UR9, R3 ;  /* 0x00000000030972ca */ /* 0x000fe400000e0000 */
[----:B------:R-:W-:-:S11]  /*1920*/  R2UR UR8, R94 ;  /* 0x000000005e0872ca */ /* 0x000fd600000e0000 */
[----:B------:R-:W-:Y:S02]  /*1930*/  ULOP3.LUT UR35, UR9, 0x80, UR35, 0xf8, !UPT ;  /* 0x0000008009237892 */ /* 0x000fe4000f8ef823 */
[----:B------:R-:W-:Y:S01]  /*1940*/  ULEA UR19, UR8, UR19, 0x5 ;  /* 0x0000001308137291 */ /* 0x000fe2000f8e28ff */
[----:B------:R-:W-:Y:S11]  /*1950*/  BRA.U !UP0, `(.L_x_25) ;  /* 0x0000000108f07547 */ /* 0x000ff6000b800000 */
[----:B------:R-:W-:Y:S01]  /*1960*/  UMOV UR29, UR6 ;  /* 0x00000006001d7c82 */ /* 0x000fe20008000000 */
[----:B------:R-:W-:Y:S01]  /*1970*/  UMOV UR44, UR13 ;  /* 0x0000000d002c7c82 */ /* 0x000fe20008000000 */
[----:B------:R-:W-:-:S05]  /*1980*/  UMOV UR26, 0x80 ;  /* 0x00000080001a7882 */ /* 0x000fca0000000000 */
.L_x_31:
[----:B------:R-:W-:Y:S01]  /*1990*/  ULEA UR33, UR44, UR4, 0x3 ;  /* 0x000000042c217291 */ /* 0x000fe2000f8e18ff */
[----:B------:R-:W-:Y:S01]  /*19a0*/  @P5 MOV R3, 0x12000 ;  /* 0x0001200000035802 */ /* 0x000fe20000000f00 */
[----:B-12---:R-:W-:Y:S10]  /*19b0*/  @P0 BRA `(.L_x_26) ;  /* 0x00000000000c0947 */ /* 0x006ff40003800000 */
[----:B------:R-:W-:-:S04]  /*19c0*/  SHF.L.U32 R5, R15, 0x1f, RZ ;  /* 0x0000001f0f057819 */ /* 0x000fc800000006ff */
[----:B------:R-:W2:Y:S02]  /*19d0*/  SYNCS.PHASECHK.TRANS64.TRYWAIT P0, [UR33+0x30], R5 ;  /* 0x00003005ff0075a7 */ /* 0x000ea40008001121 */
[----:B--2---:R-:W-:Y:S05]  /*19e0*/  @!P0 BRA `(.L_x_27) ;  /* 0x0000005000bc8947 */ /* 0x004fea0003800000 */
.L_x_26:
[----:B------:R2:W-:Y:S01]  /*19f0*/  @P5 SYNCS.ARRIVE.TRANS64 RZ, [UR33], R3 ;  /* 0x00000003ffff59a7 */ /* 0x0005e20008000021 */
[----:B------:R-:W-:Y:S02]  /*1a00*/  ULOP3.LUT UR8, UR7, 0x2, URZ, 0xfc, !UPT ;  /* 0x0000000207087892 */ /* 0x000fe4000f8efcff */
[----:B------:R-:W-:Y:S02]  /*1a10*/  UIADD3 UR29, UPT, UPT, UR29, 0x1, URZ ;  /* 0x000000011d1d7890 */ /* 0x000fe4000fffe0ff */
[----:B------:R-:W-:Y:S02]  /*1a20*/  UISETP.NE.AND UP0, UPT, UR8, 0x2, UPT ;  /* 0x000000020800788c */ /* 0x000fe4000bf05270 */
[----:B------:R-:W-:-:S07]  /*1a30*/  UISETP.NE.AND UP2, UPT, UR29, 0x1, UPT ;  /* 0x000000011d00788c */ /* 0x000fce000bf45270 */
[----:B------:R-:W-:Y:S05]  /*1a40*/  BRA.U UP0, `(.L_x_28) ;  /* 0x0000000100047547 */ /* 0x000fea000b800000 */
[----:B------:R-:W-:Y:S05]  /*1a50*/  BPT.TRAP 0x1 ;  /* 0x000000040000795c */ /* 0x000fea0000300000 */
.L_x_28:
[----:B------:R-:W-:Y:S04]  /*1a60*/  BSSY.RECONVERGENT B0, `(.L_x_29) ;  /* 0x0000003000007945 */ /* 0x000fe80003800200 */
[----:B------:R-:W-:Y:S05]  /*1a70*/  @!P4 BRA `(.L_x_30) ;  /* 0x000000000004c947 */ /* 0x000fea0003800000 */
[----:B------:R-:W-:Y:S05]  /*1a80*/  BPT.TRAP 0x1 ;  /* 0x000000040000795c */ /* 0x000fea0000300000 */
.L_x_30:
[----:B------:R-:W-:Y:S05]  /*1a90*/  BSYNC.RECONVERGENT B0 ;  /* 0x0000000000007941 */ /* 0x000fea0003800200 */
.L_x_29:
[----:B------:R-:W-:Y:S02]  /*1aa0*/  UIADD3 UR13, UPT, UPT, UR44, 0x1, URZ ;  /* 0x000000012c0d7890 */ /* 0x000fe4000fffe0ff */
[----:B------:R-:W-:Y:S02]  /*1ab0*/  ULEA UR24, UR44, UR4, 0xf ;  /* 0x000000042c187291 */ /* 0x000fe4000f8e78ff */
[----:B------:R-:W-:Y:S02]  /*1ac0*/  UISETP.NE.AND UP0, UPT, UR13, 0x6, UPT ;  /* 0x000000060d00788c */ /* 0x000fe4000bf05270 */
[----:B------:R-:W-:Y:S02]  /*1ad0*/  UIADD3 UR42, UP1, UPT, UR30, 0x80, URZ ;  /* 0x000000801e2a7890 */ /* 0x000fe4000ff3e0ff */
[----:B------:R-:W-:Y:S02]  /*1ae0*/  USEL UR9, URZ, 0x1, UP0 ;  /* 0x00000001ff097887 */ /* 0x000fe40008000000 */
[----:B------:R-:W-:-:S02]  /*1af0*/  USEL UR13, UR13, URZ, UP0 ;  /* 0x000000ff0d0d7287 */ /* 0x000fc40008000000 */
[----:B------:R-:W-:Y:S02]  /*1b00*/  UIADD3 UR40, UP0, UPT, UR30, 0x180, URZ ;  /* 0x000001801e287890 */ /* 0x000fe4000ff1e0ff */
[----:B------:R-:W-:Y:S01]  /*1b10*/  ULEA UR8, UR13, UR4, 0x3 ;  /* 0x000000040d087291 */ /* 0x000fe2000f8e18ff */
[----:B------:R-:W-:Y:S01]  /*1b20*/  LOP3.LUT R15, R15, UR9, RZ, 0x3c, !PT ;  /* 0x000000090f0f7c12 */ /* 0x000fe2000f8e3cff */
[----:B------:R-:W-:Y:S02]  /*1b30*/  UIADD3 UR34, UPT, UPT, UR26, -0x80, URZ ;  /* 0xffffff801a227890 */ /* 0x000fe4000fffe0ff */
[----:B------:R-:W-:Y:S01]  /*1b40*/  ULOP3.LUT UR33, UR33, 0xfefffff8, URZ, 0xc0, !UPT ;  /* 0xfefffff821217892 */ /* 0x000fe2000f8ec0ff */
[----:B-1----:R-:W-:Y:S01]  /*1b50*/  SHF.L.U32 R2, R15, 0x1f, RZ ;  /* 0x0000001f0f027819 */ /* 0x002fe200000006ff */
[----:B------:R-:W-:Y:S02]  /*1b60*/  UIADD3.X UR43, UPT, UPT, URZ, UR31, URZ, UP1, !UPT ;  /* 0x0000001fff2b7290 */ /* 0x000fe40008ffe4ff */
[----:B------:R-:W-:Y:S01]  /*1b70*/  UIADD3 UR32, UPT, UPT, UR24, 0x2300, URZ ;  /* 0x0000230018207890 */ /* 0x000fe2000fffe0ff */
[----:B------:R4:W1:Y:S01]  /*1b80*/  SYNCS.PHASECHK.TRANS64.TRYWAIT P0, [UR8+0x30], R2 ;  /* 0x00003002ff0075a7 */ /* 0x0008620008001108 */
[----:B------:R-:W-:-:S02]  /*1b90*/  ULEA UR8, UR44, UR4, 0xc ;  /* 0x000000042c087291 */ /* 0x000fc4000f8e60ff */
[----:B------:R-:W-:Y:S02]  /*1ba0*/  UIADD3 UR24, UPT, UPT, UR24, 0x6300, URZ ;  /* 0x0000630018187890 */ /* 0x000fe4000fffe0ff */
[----:B------:R-:W-:Y:S02]  /*1bb0*/  UIADD3.X UR41, UPT, UPT, URZ, UR31, URZ, UP0, !UPT ;  /* 0x0000001fff297290 */ /* 0x000fe400087fe4ff */
[----:B------:R-:W-:Y:S02]  /*1bc0*/  UIADD3 UR16, UPT, UPT, UR8, 0x32300, URZ ;  /* 0x0003230008107890 */ /* 0x000fe4000fffe0ff */
[----:B------:R-:W-:Y:S01]  /*1bd0*/  UIADD3 UR8, UPT, UPT, UR8, 0x32b00, URZ ;  /* 0x00032b0008087890 */ /* 0x000fe2000fffe0ff */
[----:B------:R-:W-:Y:S01]  /*1be0*/  UMOV UR38, 0x0 ;  /* 0x0000000000267882 */ /* 0x000fe20000000000 */
[----:B------:R-:W-:Y:S01]  /*1bf0*/  UMOV UR39, 0x10000000 ;  /* 0x1000000000277882 */ /* 0x000fe20000000000 */
[----:B------:R-:W-:Y:S01]  /*1c00*/  UMOV UR27, UR35 ;  /* 0x00000023001b7c82 */ /* 0x000fe20008000000 */
[----:B------:R-:W-:Y:S01]  /*1c10*/  UMOV UR28, UR36 ;  /* 0x00000024001c7c82 */ /* 0x000fe20008000000 */
[----:B------:R-:W-:Y:S01]  /*1c20*/  UMOV UR25, UR33 ;  /* 0x0000002100197c82 */ /* 0x000fe20008000000 */
[----:B------:R-:W-:Y:S01]  /*1c30*/  UMOV UR20, UR36 ;  /* 0x0000002400147c82 */ /* 0x000fe20008000000 */
[----:B------:R-:W-:Y:S01]  /*1c40*/  UMOV UR17, UR33 ;  /* 0x0000002100117c82 */ /* 0x000fe20008000000 */
[----:B------:R-:W-:Y:S01]  /*1c50*/  UMOV UR18, UR34 ;  /* 0x0000002200127c82 */ /* 0x000fe20008000000 */
[----:B------:R-:W-:Y:S01]  /*1c60*/  UTMALDG.3D.2CTA [UR32], [UR42], desc[UR38] ;  /* 0x000026202a0075b4 */ /* 0x000fe20008211000 */
[----:B------:R-:W-:Y:S01]  /*1c70*/  UMOV UR10, UR26 ;  /* 0x0000001a000a7c82 */ /* 0x000fe20008000000 */
[----:B------:R-:W-:Y:S01]  /*1c80*/  UMOV UR11, UR19 ;  /* 0x00000013000b7c82 */ /* 0x000fe20008000000 */
[----:B------:R-:W-:Y:S01]  /*1c90*/  UMOV UR12, UR36 ;  /* 0x00000024000c7c82 */ /* 0x000fe20008000000 */
[----:B------:R-:W-:Y:S01]  /*1ca0*/  UMOV UR9, UR33 ;  /* 0x0000002100097c82 */ /* 0x000fe20008000000 */
[----:B------:R-:W-:Y:S01]  /*1cb0*/  UMOV UR23, UR5 ;  /* 0x0000000500177c82 */ /* 0x000fe20008000000 */
[----:B------:R-:W-:Y:S01]  /*1cc0*/  UMOV UR44, UR13 ;  /* 0x0000000d002c7c82 */ /* 0x000fe20008000000 */
[----:B------:R2:W-:Y:S01]  /*1cd0*/  UTMALDG.3D.2CTA [UR24], [UR42], desc[UR38] ;  /* 0x000026182a0075b4 */ /* 0x0005e20008211000 */
[----:B------:R4:W-:Y:S01]  /*1ce0*/  UTMALDG.3D.2CTA [UR16], [UR40], desc[UR38] ;  /* 0x00002610280075b4 */ /* 0x0009e20008211000 */
[----:B------:R4:W-:Y:S01]  /*1cf0*/  UTMALDG.3D.2CTA [UR8], [UR40], desc[UR38] ;  /* 0x00002608280075b4 */ /* 0x0009e20008211000 */
[----:B--2---:R-:W-:Y:S01]  /*1d00*/  UIADD3 UR26, UPT, UPT, UR26, 0x100, URZ ;  /* 0x000001001a1a7890 */ /* 0x004fe2000fffe0ff */
[----:B----4-:R-:W-:Y:S11]  /*1d10*/  BRA.U UP2, `(.L_x_31) ;  /* 0xfffffffd021c7547 */ /* 0x010ff6000b83ffff */
.L_x_25:
[----:B------:R-:W-:Y:S01]  /*1d20*/  ULEA UR8, UR13, UR4, 0x3 ;  /* 0x000000040d087291 */ /* 0x000fe2000f8e18ff */
[----:B-1----:R-:W-:Y:S01]  /*1d30*/  SHF.L.U32 R2, R15, 0x1f, RZ ;  /* 0x0000001f0f027819 */ /* 0x002fe200000006ff */
[----:B------:R-:W-:Y:S01]  /*1d40*/  @!P1 SYNCS.ARRIVE.TRANS64.A1T0 RZ, [UR4+0x78], RZ ;  /* 0x000078ffffff99a7 */ /* 0x000fe20008100004 */
[----:B------:R-:W-:-:S06]  /*1d50*/  UISETP.GT.AND UP0, UPT, UR22, UR21, UPT ;  /* 0x000000151600728c */ /* 0x000fcc000bf04270 */
[----:B--2---:R1:W2:Y:S03]  /*1d60*/  SYNCS.PHASECHK.TRANS64.TRYWAIT P0, [UR8+0x30], R2 ;  /* 0x00003002ff0075a7 */ /* 0x0042a60008001108 */
[----:B------:R-:W-:Y:S05]  /*1d70*/  BRA.U !UP0, `(.L_x_32) ;  /* 0x0000000108e87547 */ /* 0x000fea000b800000 */
[----:B------:R-:W-:Y:S01]  /*1d80*/  UIADD3 UR29, UPT, UPT, UR14, UR23, URZ ;  /* 0x000000170e1d7290 */ /* 0x000fe2000fffe0ff */
[----:B------:R-:W-:-:S11]  /*1d90*/  UMOV UR44, UR13 ;  /* 0x0000000d002c7c82 */ /* 0x000fd60008000000 */
.L_x_38:
[----:B------:R-:W-:Y:S01]  /*1da0*/  ULEA UR33, UR44, UR4, 0x3 ;  /* 0x000000042c217291 */ /* 0x000fe2000f8e18ff */
[----:B--2---:R-:W-:Y:S01]  /*1db0*/  @P5 MOV R3, 0x12000 ;  /* 0x0001200000035802 */ /* 0x004fe20000000f00 */
[----:B-12---:R-:W-:Y:S10]  /*1dc0*/  @P0 BRA `(.L_x_33) ;  /* 0x00000000000c0947 */ /* 0x006ff40003800000 */
[----:B------:R-:W-:-:S04]  /*1dd0*/  SHF.L.U32 R5, R15, 0x1f, RZ ;  /* 0x0000001f0f057819 */ /* 0x000fc800000006ff */
[----:B------:R-:W2:Y:S02]  /*1de0*/  SYNCS.PHASECHK.TRANS64.TRYWAIT P0, [UR33+0x30], R5 ;  /* 0x00003005ff0075a7 */ /* 0x000ea40008001121 */
[----:B--2---:R-:W-:Y:S05]  /*1df0*/  @!P0 BRA `(.L_x_34) ;  /* 0x0000004c00d08947 */ /* 0x004fea0003800000 */
.L_x_33:
[----:B------:R2:W-:Y:S01]  /*1e00*/  @P5 SYNCS.ARRIVE.TRANS64 RZ, [UR33], R3 ;  /* 0x00000003ffff59a7 */ /* 0x0005e20008000021 */
[----:B------:R-:W-:-:S04]  /*1e10*/  ULOP3.LUT UR8, UR7, 0x2, URZ, 0xfc, !UPT ;  /* 0x0000000207087892 */ /* 0x000fc8000f8efcff */
[----:B------:R-:W-:-:S09]  /*1e20*/  UISETP.NE.AND UP0, UPT, UR8, 0x2, UPT ;  /* 0x000000020800788c */ /* 0x000fd2000bf05270 */
[----:B------:R-:W-:Y:S05]  /*1e30*/  BRA.U UP0, `(.L_x_35) ;  /* 0x0000000100047547 */ /* 0x000fea000b800000 */
[----:B------:R-:W-:Y:S05]  /*1e40*/  BPT.TRAP 0x1 ;  /* 0x000000040000795c */ /* 0x000fea0000300000 */
.L_x_35:
[----:B------:R-:W-:Y:S04]  /*1e50*/  BSSY.RECONVERGENT B0, `(.L_x_36) ;  /* 0x0000003000007945 */ /* 0x000fe80003800200 */
[----:B------:R-:W-:Y:S05]  /*1e60*/  @!P4 BRA `(.L_x_37) ;  /* 0x000000000004c947 */ /* 0x000fea0003800000 */
[----:B------:R-:W-:Y:S05]  /*1e70*/  BPT.TRAP 0x1 ;  /* 0x000000040000795c */ /* 0x000fea0000300000 */
.L_x_37:
[----:B------:R-:W-:Y:S05]  /*1e80*/  BSYNC.RECONVERGENT B0 ;  /* 0x0000000000007941 */ /* 0x000fea0003800200 */
.L_x_36:
[----:B------:R-:W-:Y:S02]  /*1e90*/  UIADD3 UR13, UPT, UPT, UR44, 0x1, URZ ;  /* 0x000000012c0d7890 */ /* 0x000fe4000fffe0ff */
[----:B------:R-:W-:Y:S02]  /*1ea0*/  ULEA UR24, UR44, UR4, 0xf ;  /* 0x000000042c187291 */ /* 0x000fe4000f8e78ff */
[----:B------:R-:W-:Y:S02]  /*1eb0*/  UISETP.NE.AND UP0, UPT, UR13, 0x6, UPT ;  /* 0x000000060d00788c */ /* 0x000fe4000bf05270 */
[----:B------:R-:W-:Y:S02]  /*1ec0*/  UIADD3 UR42, UP1, UPT, UR30, 0x80, URZ ;  /* 0x000000801e2a7890 */ /* 0x000fe4000ff3e0ff */
[----:B------:R-:W-:Y:S02]  /*1ed0*/  USEL UR9, URZ, 0x1, UP0 ;  /* 0x00000001ff097887 */ /* 0x000fe40008000000 */
[----:B------:R-:W-:-:S02]  /*1ee0*/  USEL UR13, UR13, URZ, UP0 ;  /* 0x000000ff0d0d7287 */ /* 0x000fc40008000000 */
[----:B------:R-:W-:Y:S02]  /*1ef0*/  USHF.L.U32 UR34, UR23, 0x8, URZ ;  /* 0x0000000817227899 */ /* 0x000fe400080006ff */
[----:B------:R-:W-:Y:S01]  /*1f00*/  ULEA UR8, UR13, UR4, 0x3 ;  /* 0x000000040d087291 */ /* 0x000fe2000f8e18ff */
[----:B------:R-:W-:Y:S01]  /*1f10*/  LOP3.LUT R15, R15, UR9, RZ, 0x3c, !PT ;  /* 0x000000090f0f7c12 */ /* 0x000fe2000f8e3cff */
[----:B------:R-:W-:Y:S02]  /*1f20*/  UIADD3 UR40, UP0, UPT, UR30, 0x180, URZ ;  /* 0x000001801e287890 */ /* 0x000fe4000ff1e0ff */
[----:B------:R-:W-:Y:S01]  /*1f30*/  ULOP3.LUT UR33, UR33, 0xfefffff8, URZ, 0xc0, !UPT ;  /* 0xfefffff821217892 */ /* 0x000fe2000f8ec0ff */
[----:B-1----:R-:W-:Y:S01]  /*1f40*/  SHF.L.U32 R2, R15, 0x1f, RZ ;  /* 0x0000001f0f027819 */ /* 0x002fe200000006ff */
[----:B------:R-:W-:Y:S02]  /*1f50*/  UIADD3.X UR43, UPT, UPT, URZ, UR31, URZ, UP1, !UPT ;  /* 0x0000001fff2b7290 */ /* 0x000fe40008ffe4ff */
[----:B------:R-:W-:Y:S01]  /*1f60*/  UIADD3 UR32, UPT, UPT, UR24, 0x2300, URZ ;  /* 0x0000230018207890 */ /* 0x000fe2000fffe0ff */
[----:B------:R4:W1:Y:S01]  /*1f70*/  SYNCS.PHASECHK.TRANS64.TRYWAIT P0, [UR8+0x30], R2 ;  /* 0x00003002ff0075a7 */ /* 0x0008620008001108 */
[----:B------:R-:W-:-:S02]  /*1f80*/  ULEA UR8, UR44, UR4, 0xc ;  /* 0x000000042c087291 */ /* 0x000fc4000f8e60ff */
[----:B------:R-:W-:Y:S02]  /*1f90*/  UIADD3 UR26, UPT, UPT, UR34, 0x80, URZ ;  /* 0x00000080221a7890 */ /* 0x000fe4000fffe0ff */
        /* <DEDUP_REMOVED lines=12> */
[----:B------:R4:W-:Y:S01]  /*2060*/  UTMALDG.3D.2CTA [UR32], [UR42], desc[UR38] ;  /* 0x000026202a0075b4 */ /* 0x0009e20008211000 */
[----:B------:R-:W-:Y:S01]  /*2070*/  UMOV UR11, UR19 ;  /* 0x00000013000b7c82 */ /* 0x000fe20008000000 */
[----:B------:R-:W-:Y:S01]  /*2080*/  UMOV UR12, UR36 ;  /* 0x00000024000c7c82 */ /* 0x000fe20008000000 */
[----:B------:R-:W-:Y:S01]  /*2090*/  UMOV UR9, UR33 ;  /* 0x0000002100097c82 */ /* 0x000fe20008000000 */
[----:B------:R-:W-:Y:S01]  /*20a0*/  UMOV UR10, UR26 ;  /* 0x0000001a000a7c82 */ /* 0x000fe20008000000 */
[----:B------:R-:W-:Y:S01]  /*20b0*/  UIADD3 UR23, UPT, UPT, UR23, 0x1, URZ ;  /* 0x0000000117177890 */ /* 0x000fe2000fffe0ff */
[----:B------:R-:W-:Y:S01]  /*20c0*/  UMOV UR44, UR13 ;  /* 0x0000000d002c7c82 */ /* 0x000fe20008000000 */
[----:B------:R4:W-:Y:S02]  /*20d0*/  UTMALDG.3D.2CTA [UR24], [UR42], desc[UR38] ;  /* 0x000026182a0075b4 */ /* 0x0009e40008211000 */
[----:B------:R-:W-:Y:S01]  /*20e0*/  UISETP.NE.AND UP0, UPT, UR23, UR29, UPT ;  /* 0x0000001d1700728c */ /* 0x000fe2000bf05270 */
[----:B------:R4:W-:Y:S01]  /*20f0*/  UTMALDG.3D.2CTA [UR16], [UR40], desc[UR38] ;  /* 0x00002610280075b4 */ /* 0x0009e20008211000 */
[----:B------:R4:W-:Y:S07]  /*2100*/  UTMALDG.3D.2CTA [UR8], [UR40], desc[UR38] ;  /* 0x00002608280075b4 */ /* 0x0009ee0008211000 */
[----:B----4-:R-:W-:Y:S05]  /*2110*/  BRA.U UP0, `(.L_x_38) ;  /* 0xfffffffd00207547 */ /* 0x010fea000b83ffff */
.L_x_32:
[C---:B-1----:R-:W-:Y:S01]  /*2120*/  LEA R2, R14.reuse, UR4, 0x3 ;  /* 0x000000040e027c11 */ /* 0x042fe2000f8e18ff */
[----:B------:R-:W-:Y:S01]  /*2130*/  NOP ;  /* 0x0000000000007918 */ /* 0x000fe20000000000 */
[----:B--2---:R-:W-:Y:S02]  /*2140*/  SHF.L.U32 R3, R13, 0x1f, RZ ;  /* 0x0000001f0d037819 */ /* 0x004fe400000006ff */
[----:B------:R-:W-:Y:S02]  /*2150*/  LEA R4, R14, UR4, 0x4 ;  /* 0x000000040e047c11 */ /* 0x000fe4000f8e20ff */
[----:B------:R-:W1:Y:S02]  /*2160*/  SYNCS.PHASECHK.TRANS64.TRYWAIT P0, [R2+URZ+0x80], R3 ;  /* 0x00008003020075a7 */ /* 0x000e6400080011ff */
[----:B-1----:R-:W-:Y:S05]  /*2170*/  @!P0 BRA `(.L_x_39) ;  /* 0x0000004c00088947 */ /* 0x002fea0003800000 */
.L_x_118:
[----:B------:R-:W2:Y:S01]  /*2180*/  LDS.128 R4, [R4+0x110] ;  /* 0x0001100004047984 */ /* 0x000ea20000000c00 */
[----:B------:R-:W-:Y:S01]  /*2190*/  ISETP.GE.AND P0, PT, R40, 0x1, PT ;  /* 0x000000012800780c */ /* 0x000fe20003f06270 */
[----:B-1----:R-:W-:Y:S01]  /*21a0*/  VIADD R2, R2, 0x90 ;  /* 0x0000009002027836 */ /* 0x002fe20000000000 */
[----:B------:R-:W-:Y:S01]  /*21b0*/  @!PT LDS RZ, [RZ] ;  /* 0x00000000fffff984 */ /* 0x000fe20000000800 */
[----:B------:R-:W-:Y:S01]  /*21c0*/  @!PT LDS RZ, [RZ] ;  /* 0x00000000fffff984 */ /* 0x000fe20000000800 */
[----:B------:R-:W-:Y:S01]  /*21d0*/  @!PT LDS RZ, [RZ] ;  /* 0x00000000fffff984 */ /* 0x000fe20000000800 */
[----:B------:R-:W-:Y:S01]  /*21e0*/  @!PT LDS RZ, [RZ] ;  /* 0x00000000fffff984 */ /* 0x000fe20000000800 */
[----:B------:R1:W-:Y:S06]  /*21f0*/  MEMBAR.ALL.CTA ;  /* 0x0000000000007992 */ /* 0x0003ec0000008000 */
[----:B-1----:R-:W1:Y:S01]  /*2200*/  FENCE.VIEW.ASYNC.S ;  /* 0x00000000000073c6 */ /* 0x002e620000000000 */
[----:B------:R-:W-:-:S04]  /*2210*/  PRMT R2, RZ, 0x654, R2 ;  /* 0x00000654ff027816 */ /* 0x000fc80000000002 */
[----:B-1----:R1:W-:Y:S01]  /*2220*/  SYNCS.ARRIVE.TRANS64.RED.A1T0 RZ, [R2+URZ], RZ ;  /* 0x000000ff02ff79a7 */ /* 0x0023e200081004ff */
[----:B--2---:R-:W-:-:S13]  /*2230*/  LOP3.LUT P2, RZ, R6, 0x1, RZ, 0xc0, !PT ;  /* 0x0000000106ff7812 */ /* 0x004fda000784c0ff */
[----:B------:R-:W-:Y:S01]  /*2240*/  @P2 SHF.R.U32.HI R3, RZ, 0x10, R5 ;  /* 0x00000010ff032819 */ /* 0x000fe20000011605 */
[----:B------:R-:W-:Y:S01]  /*2250*/  VOTEU.ANY UP0, P2 ;  /* 0x0000000000ff7886 */ /* 0x000fe20001000100 */
[----:B------:R-:W-:Y:S02]  /*2260*/  @P2 MOV R11, R4 ;  /* 0x00000004000b2202 */ /* 0x000fe40000000f00 */
[----:B------:R-:W-:Y:S02]  /*2270*/  @P2 R2UR.BROADCAST UR8, R3 ;  /* 0x00000000030822ca */ /* 0x000fe400008e0000 */
[----:B------:R-:W-:-:S11]  /*2280*/  @P2 LOP3.LUT R8, R5, 0xffff, RZ, 0xc0, !PT ;  /* 0x0000ffff05082812 */ /* 0x000fd600078ec0ff */
[----:B------:R-:W-:Y:S01]  /*2290*/  @UP0 UMOV UR36, UR8 ;  /* 0x0000000800240c82 */ /* 0x000fe20008000000 */
[----:B-1----:R-:W-:Y:S05]  /*22a0*/  @!P0 BRA `(.L_x_40) ;  /* 0x0000000000b88947 */ /* 0x002fea0003800000 */
[----:B------:R-:W3:Y:S01]  /*22b0*/  LDC.64 R4, c[0x0][0xb18] ;  /* 0x0002c600ff047b82 */ /* 0x000ee20000000a00 */
[----:B------:R-:W-:-:S07]  /*22c0*/  ISETP.NE.AND P3, PT, R40, 0x1, PT ;  /* 0x000000012800780c */ /* 0x000fce0003f65270 */
[----:B------:R-:W1:Y:S08]  /*22d0*/  LDC.64 R6, c[0x0][0xb10] ;  /* 0x0002c400ff067b82 */ /* 0x000e700000000a00 */
[----:B------:R-:W2:Y:S08]  /*22e0*/  LDC R18, c[0x0][0xb20] ;  /* 0x0002c800ff127b82 */ /* 0x000eb00000000800 */
[----:B------:R-:W4:Y:S01]  /*22f0*/  LDC R20, c[0x0][0xb0c] ;  /* 0x0002c300ff147b82 */ /* 0x000f220000000800 */
[----:B---3--:R-:W-:Y:S01]  /*2300*/  IMAD.HI.U32 R19, R0, R5, RZ ;  /* 0x0000000500137227 */ /* 0x008fe200078e00ff */
[----:B------:R-:W-:-:S03]  /*2310*/  ISETP.NE.AND P0, PT, R4, 0x1, PT ;  /* 0x000000010400780c */ /* 0x000fc60003f05270 */
[----:B------:R-:W-:-:S03]  /*2320*/  IMAD.HI.U32 R5, R8, R5, RZ ;  /* 0x0000000508057227 */ /* 0x000fc600078e00ff */
[----:B------:R-:W3:Y:S01]  /*2330*/  LDC.64 R2, c[0x0][0xb28] ;  /* 0x0002ca00ff027b82 */ /* 0x000ee20000000a00 */
[----:B-1----:R-:W-:-:S04]  /*2340*/  IMAD.HI.U32 R22, R9, R6, RZ ;  /* 0x0000000609167227 */ /* 0x002fc800078e00ff */
[----:B------:R-:W-:Y:S01]  /*2350*/  IMAD.HI.U32 R24, R11, R6, RZ ;  /* 0x000000060b187227 */ /* 0x000fe200078e00ff */
[----:B------:R-:W-:Y:S02]  /*2360*/  SHF.R.U32.HI R22, RZ, R7, R22 ;  /* 0x00000007ff167219 */ /* 0x000fe40000011616 */
[-C--:B--2---:R-:W-:Y:S02]  /*2370*/  SHF.R.U32.HI R19, RZ, R18.reuse, R19 ;  /* 0x00000012ff137219 */ /* 0x084fe40000011613 */
[----:B------:R-:W-:Y:S02]  /*2380*/  SHF.R.U32.HI R5, RZ, R18, R5 ;  /* 0x00000012ff057219 */ /* 0x000fe40000011605 */
[----:B------:R-:W-:Y:S02]  /*2390*/  SEL R19, R0, R19, !P0 ;  /* 0x0000001300137207 */ /* 0x000fe40004000000 */
[----:B------:R-:W-:Y:S02]  /*23a0*/  SHF.R.U32.HI R24, RZ, R7, R24 ;  /* 0x00000007ff187219 */ /* 0x000fe40000011618 */
[----:B----4-:R-:W-:-:S02]  /*23b0*/  ISETP.NE.AND P1, PT, R20, 0x1, PT ;  /* 0x000000011400780c */ /* 0x010fc40003f25270 */
[----:B------:R-:W-:Y:S02]  /*23c0*/  SEL R5, R8, R5, !P0 ;  /* 0x0000000508057207 */ /* 0x000fe40004000000 */
[----:B------:R-:W-:Y:S02]  /*23d0*/  SEL R21, R9, R22, !P1 ;  /* 0x0000001609157207 */ /* 0x000fe40004800000 */
[----:B------:R-:W-:Y:S01]  /*23e0*/  SEL R7, R11, R24, !P1 ;  /* 0x000000180b077207 */ /* 0x000fe20004800000 */
[----:B---3--:R-:W-:-:S04]  /*23f0*/  IMAD.HI.U32 R22, R19, R2, RZ ;  /* 0x0000000213167227 */ /* 0x008fc800078e00ff */
[----:B------:R-:W-:Y:S01]  /*2400*/  IMAD.HI.U32 R6, R21, R2, RZ ;  /* 0x0000000215067227 */ /* 0x000fe200078e00ff */
[----:B------:R-:W-:-:S04]  /*2410*/  @P3 SHF.R.U32.HI R19, RZ, R3, R22 ;  /* 0x00000003ff133219 */ /* 0x000fc80000011616 */
[----:B------:R-:W-:Y:S01]  /*2420*/  @P3 SHF.R.U32.HI R21, RZ, R3, R6 ;  /* 0x00000003ff153219 */ /* 0x000fe20000011606 */
[----:B------:R-:W-:-:S04]  /*2430*/  IMAD R19, R40, R19, RZ ;  /* 0x0000001328137224 */ /* 0x000fc800078e02ff */
[----:B------:R-:W-:Y:S01]  /*2440*/  IMAD R6, R40, R21, RZ ;  /* 0x0000001528067224 */ /* 0x000fe200078e02ff */
[C---:B------:R-:W-:Y:S02]  /*2450*/  ISETP.GE.AND P0, PT, R5.reuse, R19, PT ;  /* 0x000000130500720c */ /* 0x040fe40003f06270 */
[----:B------:R-:W-:Y:S02]  /*2460*/  IADD3 R19, PT, PT, -R5, RZ, RZ ;  /* 0x000000ff05137210 */ /* 0x000fe40007ffe1ff */
[----:B------:R-:W-:Y:S01]  /*2470*/  ISETP.GE.OR P0, PT, R7, R6, P0 ;  /* 0x000000060700720c */ /* 0x000fe20000706670 */
[----:B------:R-:W-:-:S04]  /*2480*/  IMAD.HI.U32 R6, R5, R2, RZ ;  /* 0x0000000205067227 */ /* 0x000fc800078e00ff */
[----:B------:R-:W-:Y:S01]  /*2490*/  IMAD R8, R4, R19, R8 ;  /* 0x0000001304087224 */ /* 0x000fe200078e0208 */
[----:B------:R-:W-:-:S04]  /*24a0*/  SHF.R.U32.HI R6, RZ, R3, R6 ;  /* 0x00000003ff067219 */ /* 0x000fc80000011606 */
[----:B------:R-:W-:-:S03]  /*24b0*/  SEL R6, R5, R6, !P3 ;  /* 0x0000000605067207 */ /* 0x000fc60005800000 */
[----:B------:R-:W-:-:S04]  /*24c0*/  @!P0 IMAD.HI.U32 R18, R7, R2, RZ ;  /* 0x0000000207128227 */ /* 0x000fc800078e00ff */
[----:B------:R-:W-:Y:S01]  /*24d0*/  IMAD.MOV R2, RZ, RZ, -R6 ;  /* 0x000000ffff027224 */ /* 0x000fe200078e0a06 */
[----:B------:R-:W-:-:S03]  /*24e0*/  @!P0 SHF.R.U32.HI R18, RZ, R3, R18 ;  /* 0x00000003ff128219 */ /* 0x000fc60000011612 */
[----:B------:R-:W-:Y:S01]  /*24f0*/  IMAD R2, R40, R2, R5 ;  /* 0x0000000228027224 */ /* 0x000fe200078e0205 */
        /* <DEDUP_REMOVED lines=9> */
.L_x_40:
[----:B------:R-:W1:Y:S02]  /*2590*/  LDCU UR8, c[0x0][0xb30] ;  /* 0x00016600ff0877ac */ /* 0x000e640008000800 */
[----:B-1----:R-:W-:-:S09]  /*25a0*/  UISETP.NE.AND UP0, UPT, UR8, 0x1, UPT ;  /* 0x000000010800788c */ /* 0x002fd2000bf05270 */
[----:B------:R-:W-:Y:S05]  /*25b0*/  BRA.U UP0, `(.L_x_41) ;  /* 0x0000000100407547 */ /* 0x000fea000b800000 */
[----:B------:R-:W1:Y:S08]  /*25c0*/  LDC.64 R4, c[0x0][0xb10] ;  /* 0x0002c400ff047b82 */ /* 0x000e700000000a00 */
[----:B------:R-:W2:Y:S08]  /*25d0*/  LDC.64 R2, c[0x0][0xb18] ;  /* 0x0002c600ff027b82 */ /* 0x000eb00000000a00 */
[----:B------:R-:W4:Y:S08]  /*25e0*/  LDC R6, c[0x0][0xb20] ;  /* 0x0002c800ff067b82 */ /* 0x000f300000000800 */
[----:B------:R-:W3:Y:S01]  /*25f0*/  LDC R18, c[0x0][0xb0c] ;  /* 0x0002c300ff127b82 */ /* 0x000ee20000000800 */
[----:B-1----:R-:W-:-:S05]  /*2600*/  IMAD.HI.U32 R4, R11, R4, RZ ;  /* 0x000000040b047227 */ /* 0x002fca00078e00ff */
[----:B------:R-:W-:Y:S01]  /*2610*/  SHF.R.U32.HI R4, RZ, R5, R4 ;  /* 0x00000005ff047219 */ /* 0x000fe20000011604 */
[----:B--2---:R-:W-:Y:S01]  /*2620*/  IMAD.HI.U32 R3, R8, R3, RZ ;  /* 0x0000000308037227 */ /* 0x004fe200078e00ff */
[----:B------:R-:W-:-:S04]  /*2630*/  ISETP.NE.AND P0, PT, R2, 0x1, PT ;  /* 0x000000010200780c */ /* 0x000fc80003f05270 */
[----:B----4-:R-:W-:-:S04]  /*2640*/  SHF.R.U32.HI R3, RZ, R6, R3 ;  /* 0x00000006ff037219 */ /* 0x010fc80000011603 */
[----:B------:R-:W-:Y:S02]  /*2650*/  SEL R3, R8, R3, !P0 ;  /* 0x0000000308037207 */ /* 0x000fe40004000000 */
[----:B---3--:R-:W-:-:S04]  /*2660*/  ISETP.NE.AND P1, PT, R18, 0x1, PT ;  /* 0x000000011200780c */ /* 0x008fc80003f25270 */
[----:B------:R-:W-:-:S05]  /*2670*/  SEL R4, R11, R4, !P1 ;  /* 0x000000040b047207 */ /* 0x000fca0004800000 */
[----:B------:R-:W-:Y:S02]  /*2680*/  IMAD.IADD R5, R3, 0x1, -R4 ;  /* 0x0000000103057824 */ /* 0x000fe400078e0a04 */
[----:B------:R-:W-:Y:S02]  /*2690*/  IMAD.IADD R3, R4, 0x1, -R3 ;  /* 0x0000000104037824 */ /* 0x000fe400078e0a03 */
[----:B------:R-:W-:Y:S02]  /*26a0*/  IMAD R11, R5, R18, R11 ;  /* 0x00000012050b7224 */ /* 0x000fe400078e020b */
[----:B------:R-:W-:-:S07]  /*26b0*/  IMAD R8, R3, R2, R8 ;  /* 0x0000000203087224 */ /* 0x000fce00078e0208 */
.L_x_41:
[----:B------:R-:W-:Y:S01]  /*26c0*/  VIADD R14, R14, 0x1 ;  /* 0x000000010e0e7836 */ /* 0x000fe20000000000 */
[----:B------:R-:W-:Y:S01]  /*26d0*/  PLOP3.LUT P1, PT, PT, PT, PT, 0x80, 0x8 ;  /* 0x000000000008781c */ /* 0x000fe20003f2f070 */
[----:B------:R-:W-:Y:S02]  /*26e0*/  IMAD.IADD R93, R11, 0x1, R92 ;  /* 0x000000010b5d7824 */ /* 0x000fe400078e025c */
[----:B------:R-:W-:Y:S01]  /*26f0*/  IMAD.IADD R94, R8, 0x1, R81 ;  /* 0x00000001085e7824 */ /* 0x000fe200078e0251 */
[----:B------:R-:W-:-:S04]  /*2700*/  ISETP.NE.AND P0, PT, R14, 0x2, PT ;  /* 0x000000020e00780c */ /* 0x000fc80003f05270 */
[----:B------:R-:W-:Y:S02]  /*2710*/  SEL R2, RZ, 0x1, P0 ;  /* 0x00000001ff027807 */ /* 0x000fe40000000000 */
[----:B------:R-:W-:Y:S02]  /*2720*/  SEL R14, R14, RZ, P0 ;  /* 0x000000ff0e0e7207 */ /* 0x000fe40000000000 */
[----:B------:R-:W-:Y:S01]  /*2730*/  LOP3.LUT R13, R13, R2, RZ, 0x3c, !PT ;  /* 0x000000020d0d7212 */ /* 0x000fe200078e3cff */
[----:B------:R-:W-:Y:S06]  /*2740*/  @P2 BRA `(.L_x_42) ;  /* 0xfffffff000002947 */ /* 0x000fec000383ffff */
[----:B------:R-:W-:Y:S01]  /*2750*/  UIADD3 UR4, UPT, UPT, UR4, 0x30, URZ ;  /* 0x0000003004047890 */ /* 0x000fe2000fffe0ff */
[----:B------:R-:W-:-:S03]  /*2760*/  SHF.L.U32 R3, R15, 0x1f, RZ ;  /* 0x0000001f0f037819 */ /* 0x000fc600000006ff */
[----:B------:R-:W-:-:S09]  /*2770*/  ULEA UR5, UR13, UR4, 0x3 ;  /* 0x000000040d057291 */ /* 0x000fd2000f8e18ff */
[----:B------:R-:W1:Y:S02]  /*2780*/  SYNCS.PHASECHK.TRANS64.TRYWAIT P0, [UR5], R3 ;  /* 0x00000003ff0075a7 */ /* 0x000e640008001105 */
[----:B-1----:R-:W-:Y:S05]  /*2790*/  @!P0 BRA `(.L_x_43) ;  /* 0x0000004400948947 */ /* 0x002fea0003800000 */
.L_x_120:
[----:B------:R-:W-:-:S04]  /*27a0*/  UIADD3 UR6, UPT, UPT, UR13, 0x1, URZ ;  /* 0x000000010d067890 */ /* 0x000fc8000fffe0ff */
[----:B------:R-:W-:-:S04]  /*27b0*/  UISETP.NE.AND UP0, UPT, UR6, 0x6, UPT ;  /* 0x000000060600788c */ /* 0x000fc8000bf05270 */
[----:B------:R-:W-:Y:S02]  /*27c0*/  USEL UR7, URZ, 0x1, UP0 ;  /* 0x00000001ff077887 */ /* 0x000fe40008000000 */
[----:B------:R-:W-:-:S04]  /*27d0*/  USEL UR6, UR6, URZ, UP0 ;  /* 0x000000ff06067287 */ /* 0x000fc80008000000 */
[----:B------:R-:W-:Y:S01]  /*27e0*/  ULEA UR5, UR6, UR4, 0x3 ;  /* 0x0000000406057291 */ /* 0x000fe2000f8e18ff */
[----:B------:R-:W-:-:S04]  /*27f0*/  LOP3.LUT R2, R15, UR7, RZ, 0x3c, !PT ;  /* 0x000000070f027c12 */ /* 0x000fc8000f8e3cff */
[----:B-1----:R-:W-:-:S04]  /*2800*/  SHF.L.U32 R3, R2, 0x1f, RZ ;  /* 0x0000001f02037819 */ /* 0x002fc800000006ff */
[----:B------:R-:W1:Y:S02]  /*2810*/  SYNCS.PHASECHK.TRANS64.TRYWAIT P0, [UR5], R3 ;  /* 0x00000003ff0075a7 */ /* 0x000e640008001105 */
[----:B-1----:R-:W-:Y:S05]  /*2820*/  @!P0 BRA `(.L_x_44) ;  /* 0x0000004400888947 */ /* 0x002fea0003800000 */
.L_x_122:
        /* <DEDUP_REMOVED lines=9> */
.L_x_124:
        /* <DEDUP_REMOVED lines=9> */
.L_x_126:
        /* <DEDUP_REMOVED lines=9> */
.L_x_128:
[----:B------:R-:W-:-:S04]  /*29e0*/  UIADD3 UR6, UPT, UPT, UR6, 0x1, URZ ;  /* 0x0000000106067890 */ /* 0x000fc8000fffe0ff */
[----:B------:R-:W-:-:S04]  /*29f0*/  UISETP.NE.AND UP0, UPT, UR6, 0x6, UPT ;  /* 0x000000060600788c */ /* 0x000fc8000bf05270 */
[----:B------:R-:W-:Y:S02]  /*2a00*/  USEL UR5, URZ, 0x1, UP0 ;  /* 0x00000001ff057887 */ /* 0x000fe40008000000 */
[----:B------:R-:W-:-:S04]  /*2a10*/  USEL UR6, UR6, URZ, UP0 ;  /* 0x000000ff06067287 */ /* 0x000fc80008000000 */
[----:B------:R-:W-:Y:S01]  /*2a20*/  ULEA UR6, UR6, UR4, 0x3 ;  /* 0x0000000406067291 */ /* 0x000fe2000f8e18ff */
[----:B-1----:R-:W-:-:S04]  /*2a30*/  LOP3.LUT R3, R2, UR5, RZ, 0x3c, !PT ;  /* 0x0000000502037c12 */ /* 0x002fc8000f8e3cff */
[----:B------:R-:W-:Y:S01]  /*2a40*/  SHF.L.U32 R3, R3, 0x1f, RZ ;  /* 0x0000001f03037819 */ /* 0x000fe200000006ff */
[----:B---3--:R-:W-:-:S07]  /*2a50*/  IMAD.U32 R0, RZ, RZ, UR6 ;  /* 0x00000006ff007e24 */ /* 0x008fce000f8e00ff */
.L_x_48:
[----:B-1----:R1:W2:Y:S02]  /*2a60*/  SYNCS.PHASECHK.TRANS64.TRYWAIT P0, [R0+URZ], R3 ;  /* 0x00000003000075a7 */ /* 0x0022a400080011ff */
[----:B--2---:R-:W-:Y:S05]  /*2a70*/  @!P0 NANOSLEEP.SYNCS 0x989680 ;  /* 0x009896800000895d */ /* 0x004fea0003900000 */
[----:B------:R-:W2:Y:S02]  /*2a80*/  @!P0 SYNCS.PHASECHK.TRANS64 P0, [R0+URZ], R3 ;  /* 0x00000003000085a7 */ /* 0x000ea400080010ff */
[----:B--2---:R-:W-:Y:S05]  /*2a90*/  @P0 EXIT ;  /* 0x000000000000094d */ /* 0x004fea0003800000 */
[----:B------:R-:W-:Y:S05]  /*2aa0*/  BRA `(.L_x_48) ;  /* 0xfffffffc00ec7947 */ /* 0x000fea000383ffff */
.L_x_22:
[----:B------:R-:W-:-:S04]  /*2ab0*/  UISETP.NE.AND UP1, UPT, UR37, URZ, UPT ;  /* 0x000000ff2500728c */ /* 0x000fc8000bf25270 */
[----:B------:R-:W-:-:S09]  /*2ac0*/  UISETP.NE.OR UP1, UPT, UR10, 0x1, UP1 ;  /* 0x000000010a00788c */ /* 0x000fd20008f25670 */
[----:B------:R-:W-:Y:S05]  /*2ad0*/  BRA.U UP1, `(.L_x_49) ;  /* 0x00000005014c7547 */ /* 0x000fea000b800000 */
[----:B------:R-:W-:Y:S01]  /*2ae0*/  HFMA2 R11, -RZ, RZ, 0, 0 ;  /* 0x00000000ff0b7431 */ /* 0x000fe200000001ff */
[----:B------:R-:W-:Y:S01]  /*2af0*/  ISETP.GE.U32.AND P2, PT, R10, 0x2, PT ;  /* 0x000000020a00780c */ /* 0x000fe20003f46070 */
[----:B------:R-:W-:Y:S01]  /*2b00*/  IMAD.MOV.U32 R12, RZ, RZ, 0x1 ;  /* 0x00000001ff0c7424 */ /* 0x000fe200078e00ff */
[----:B------:R-:W-:Y:S01]  /*2b10*/  CS2R R8, SRZ ;  /* 0x0000000000087805 */ /* 0x000fe2000001ff00 */
[----:B------:R-:W-:Y:S01]  /*2b20*/  IMAD.MOV.U32 R3, RZ, RZ, RZ ;  /* 0x000000ffff037224 */ /* 0x000fe200078e00ff */
[----:B------:R-:W-:Y:S01]  /*2b30*/  UMOV UR4, 0x400 ;  /* 0x0000040000047882 */ /* 0x000fe20000000000 */
[----:B------:R-:W-:Y:S01]  /*2b40*/  UMOV UR6, URZ ;  /* 0x000000ff00067c82 */ /* 0x000fe20008000000 */
[----:B------:R-:W-:-:S12]  /*2b50*/  ULEA UR37, UR37, UR4, 0x18 ;  /* 0x0000000425257291 */ /* 0x000fd8000f8ec0ff */
.L_x_53:
[----:B------:R-:W-:Y:S02]  /*2b60*/  LEA R0, R3, UR37, 0x3 ;  /* 0x0000002503007c11 */ /* 0x000fe4000f8e18ff */
[----:B------:R-:W-:-:S03]  /*2b70*/  SHF.L.U32 R5, R8, 0x1f, RZ ;  /* 0x0000001f08057819 */ /* 0x000fc600000006ff */
[----:B------:R-:W-:Y:S01]  /*2b80*/  VIADD R4, R0, 0xf0 ;  /* 0x000000f000047836 */ /* 0x000fe20000000000 */
[----:B------:R-:W1:Y:S02]  /*2b90*/  SYNCS.PHASECHK.TRANS64.TRYWAIT P0, [R0+URZ+0xe0], R5 ;  /* 0x0000e005000075a7 */ /* 0x000e6400080011ff */
[----:B-1----:R-:W-:Y:S05]  /*2ba0*/  @!P0 BRA `(.L_x_50) ;  /* 0x0000004400088947 */ /* 0x002fea0003800000 */
.L_x_129:
[----:B------:R-:W-:Y:S01]  /*2bb0*/  ULEA UR5, UR6, UR37, 0x3 ;  /* 0x0000002506057291 */ /* 0x000fe2000f8e18ff */
[----:B------:R-:W-:Y:S01]  /*2bc0*/  PRMT R4, RZ, 0x654, R4 ;  /* 0x00000654ff047816 */ /* 0x000fe20000000004 */
[----:B-1----:R-:W-:Y:S01]  /*2bd0*/  @!P2 IMAD.MOV.U32 R5, RZ, RZ, 0x10 ;  /* 0x00000010ff05a424 */ /* 0x002fe200078e00ff */
[----:B------:R-:W-:Y:S01]  /*2be0*/  SHF.L.U32 R7, R12, 0x1f, RZ ;  /* 0x0000001f0c077819 */ /* 0x000fe200000006ff */
[----:B------:R-:W-:Y:S01]  /*2bf0*/  UIADD3 UR4, UPT, UPT, UR5, 0x80, URZ ;  /* 0x0000008005047890 */ /* 0x000fe2000fffe0ff */
[----:B------:R1:W-:Y:S05]  /*2c00*/  SYNCS.ARRIVE.TRANS64.RED.A1T0 RZ, [R4+URZ], RZ ;  /* 0x000000ff04ff79a7 */ /* 0x0003ea00081004ff */
[----:B------:R-:W-:Y:S01]  /*2c10*/  IMAD.U32 R13, RZ, RZ, UR4 ;  /* 0x00000004ff0d7e24 */ /* 0x000fe2000f8e00ff */
[----:B------:R-:W2:Y:S04]  /*2c20*/  SYNCS.PHASECHK.TRANS64.TRYWAIT P0, [UR5+0x90], R7 ;  /* 0x00009007ff0075a7 */ /* 0x000ea80008001105 */
[----:B------:R-:W-:Y:S01]  /*2c30*/  PRMT R13, R10, 0x654, R13 ;  /* 0x000006540a0d7816 */ /* 0x000fe2000000000d */
[----:B-12---:R-:W-:Y:S06]  /*2c40*/  @!P0 BRA `(.L_x_51) ;  /* 0x0000004000f48947 */ /* 0x006fec0003800000 */
.L_x_131:
[----:B------:R-:W-:Y:S01]  /*2c50*/  ULEA UR4, UR6, UR37, 0x4 ;  /* 0x0000002506047291 */ /* 0x000fe2000f8e20ff */
[----:B------:R-:W-:Y:S01]  /*2c60*/  SEL R2, R13, R2, !P2 ;  /* 0x000000020d027207 */ /* 0x000fe20005000000 */
[----:B------:R-:W-:Y:S01]  /*2c70*/  UIADD3 UR5, UPT, UPT, UR5, 0x80, URZ ;  /* 0x0000008005057890 */ /* 0x000fe2000fffe0ff */
[----:B-1----:R-:W-:Y:S01]  /*2c80*/  LEA R0, R11, UR37, 0x3 ;  /* 0x000000250b007c11 */ /* 0x002fe2000f8e18ff */
[----:B------:R-:W-:Y:S01]  /*2c90*/  UIADD3 UR4, UPT, UPT, UR4, 0x110, URZ ;  /* 0x0000011004047890 */ /* 0x000fe2000fffe0ff */
[----:B------:R1:W-:Y:S01]  /*2ca0*/  @!P2 SYNCS.ARRIVE.TRANS64.RED RZ, [R2+URZ], R5 ;  /* 0x0000000502ffa9a7 */ /* 0x0003e200080004ff */
[----:B------:R-:W-:Y:S01]  /*2cb0*/  UIADD3 UR6, UPT, UPT, UR6, 0x1, URZ ;  /* 0x0000000106067890 */ /* 0x000fe2000fffe0ff */
[----:B------:R-:W-:-:S03]  /*2cc0*/  VIADD R3, R3, 0x1 ;  /* 0x0000000103037836 */ /* 0x000fc60000000000 */
[----:B------:R-:W-:Y:S02]  /*2cd0*/  UISETP.NE.AND UP0, UPT, UR6, 0x2, UPT ;  /* 0x000000020600788c */ /* 0x000fe4000bf05270 */
[----:B------:R-:W-:Y:S01]  /*2ce0*/  ISETP.NE.AND P0, PT, R3, 0x2, PT ;  /* 0x000000020300780c */ /* 0x000fe20003f05270 */
[----:B------:R-:W-:Y:S06]  /*2cf0*/  UGETNEXTWORKID.BROADCAST [UR4], [UR5] ;  /* 0x00000000040073ca */ /* 0x000fec0008000100 */
[----:B------:R-:W-:Y:S02]  /*2d00*/  USEL UR4, URZ, 0x1, UP0 ;  /* 0x00000001ff047887 */ /* 0x000fe40008000000 */
[----:B------:R-:W-:-:S04]  /*2d10*/  USEL UR6, UR6, URZ, UP0 ;  /* 0x000000ff06067287 */ /* 0x000fc80008000000 */
[----:B------:R-:W-:Y:S02]  /*2d20*/  LOP3.LUT R12, R12, UR4, RZ, 0x3c, !PT ;  /* 0x000000040c0c7c12 */ /* 0x000fe4000f8e3cff */
[----:B-1----:R-:W-:-:S04]  /*2d30*/  SHF.L.U32 R5, R9, 0x1f, RZ ;  /* 0x0000001f09057819 */ /* 0x002fc800000006ff */
[----:B------:R-:W1:Y:S02]  /*2d40*/  SYNCS.PHASECHK.TRANS64.TRYWAIT P1, [R0+URZ+0x80], R5 ;  /* 0x00008005000075a7 */ /* 0x000e6400080211ff */
[----:B-1----:R-:W-:Y:S05]  /*2d50*/  @!P1 BRA `(.L_x_52) ;  /* 0x0000004000c89947 */ /* 0x002fea0003800000 */
.L_x_132:
[----:B------:R-:W-:Y:S01]  /*2d60*/  LEA R4, R11, UR37, 0x4 ;  /* 0x000000250b047c11 */ /* 0x000fe2000f8e20ff */
[----:B-1----:R-:W-:Y:S01]  /*2d70*/  VIADD R0, R0, 0x90 ;  /* 0x0000009000007836 */ /* 0x002fe20000000000 */
[----:B------:R-:W-:Y:S01]  /*2d80*/  SEL R3, R3, RZ, P0 ;  /* 0x000000ff03037207 */ /* 0x000fe20000000000 */
[----:B------:R-:W-:-:S03]  /*2d90*/  VIADD R11, R11, 0x1 ;  /* 0x000000010b0b7836 */ /* 0x000fc60000000000 */
[----:B------:R-:W1:Y:S01]  /*2da0*/  LDS.128 R4, [R4+0x110] ;  /* 0x0001100004047984 */ /* 0x000e620000000c00 */
[----:B------:R-:W-:Y:S02]  /*2db0*/  PRMT R0, RZ, 0x654, R0 ;  /* 0x00000654ff007816 */ /* 0x000fe40000000000 */
[C---:B------:R-:W-:Y:S01]  /*2dc0*/  ISETP.NE.AND P1, PT, R11.reuse, 0x2, PT ;  /* 0x000000020b00780c */ /* 0x040fe20003f25270 */
[----:B------:R-:W-:Y:S01]  /*2dd0*/  @!PT LDS RZ, [RZ] ;  /* 0x00000000fffff984 */ /* 0x000fe20000000800 */
[----:B------:R-:W-:Y:S01]  /*2de0*/  @!PT LDS RZ, [RZ] ;  /* 0x00000000fffff984 */ /* 0x000fe20000000800 */
[----:B------:R-:W-:Y:S01]  /*2df0*/  @!PT LDS RZ, [RZ] ;  /* 0x00000000fffff984 */ /* 0x000fe20000000800 */
[----:B------:R-:W-:Y:S01]  /*2e00*/  @!PT LDS RZ, [RZ] ;  /* 0x00000000fffff984 */ /* 0x000fe20000000800 */
[----:B------:R2:W-:Y:S06]  /*2e10*/  MEMBAR.ALL.CTA ;  /* 0x0000000000007992 */ /* 0x0005ec0000008000 */
[----:B--2---:R-:W2:Y:S01]  /*2e20*/  FENCE.VIEW.ASYNC.S ;  /* 0x00000000000073c6 */ /* 0x004ea20000000000 */
[----:B------:R-:W-:Y:S01]  /*2e30*/  SEL R11, R11, RZ, P1 ;  /* 0x000000ff0b0b7207 */ /* 0x000fe20000800000 */
[----:B--2---:R2:W-:Y:S01]  /*2e40*/  SYNCS.ARRIVE.TRANS64.RED.A1T0 RZ, [R0+URZ], RZ ;  /* 0x000000ff00ff79a7 */ /* 0x0045e200081004ff */
[----:B-1----:R-:W-:-:S02]  /*2e50*/  LOP3.LUT P3, RZ, R6, 0x1, RZ, 0xc0, !PT ;  /* 0x0000000106ff7812 */ /* 0x002fc4000786c0ff */
[----:B------:R-:W-:-:S04]  /*2e60*/  SEL R5, RZ, 0x1, P0 ;  /* 0x00000001ff057807 */ /* 0x000fc80000000000 */
[----:B------:R-:W-:Y:S02]  /*2e70*/  LOP3.LUT R8, R8, R5, RZ, 0x3c, !PT ;  /* 0x0000000508087212 */ /* 0x000fe400078e3cff */
[----:B--2---:R-:W-:-:S04]  /*2e80*/  SEL R0, RZ, 0x1, P1 ;  /* 0x00000001ff007807 */ /* 0x004fc80000800000 */
[----:B------:R-:W-:Y:S01]  /*2e90*/  LOP3.LUT R9, R9, R0, RZ, 0x3c, !PT ;  /* 0x0000000009097212 */ /* 0x000fe200078e3cff */
[----:B------:R-:W-:Y:S06]  /*2ea0*/  @P3 BRA `(.L_x_53) ;  /* 0xfffffffc002c3947 */ /* 0x000fec000383ffff */
[----:B------:R-:W-:Y:S01]  /*2eb0*/  ULEA UR5, UR6, UR37, 0x3 ;  /* 0x0000002506057291 */ /* 0x000fe2000f8e18ff */
[----:B------:R-:W-:-:S08]  /*2ec0*/  SHF.L.U32 R3, R12, 0x1f, RZ ;  /* 0x0000001f0c037819 */ /* 0x000fd000000006ff */
[----:B------:R-:W1:Y:S02]  /*2ed0*/  SYNCS.PHASECHK.TRANS64 P0, [UR5+0x90], R3 ;  /* 0x00009003ff0075a7 */ /* 0x000e640008001005 */
[----:B-1----:R-:W-:Y:S05]  /*2ee0*/  @P0 BRA `(.L_x_54) ;  /* 0x0000000000080947 */ /* 0x002fea0003800000 */
[----:B------:R-:W1:Y:S02]  /*2ef0*/  SYNCS.PHASECHK.TRANS64.TRYWAIT P0, [UR5+0x90], R3 ;  /* 0x00009003ff0075a7 */ /* 0x000e640008001105 */
[----:B-1----:R-:W-:Y:S05]  /*2f00*/  @!P0 BRA `(.L_x_55) ;  /* 0x0000004000708947 */ /* 0x002fea0003800000 */
.L_x_54:
[----:B------:R-:W-:-:S04]  /*2f10*/  UIADD3 UR4, UPT, UPT, UR6, 0x1, URZ ;  /* 0x0000000106047890 */ /* 0x000fc8000fffe0ff */
[----:B------:R-:W-:-:S04]  /*2f20*/  UISETP.NE.AND UP0, UPT, UR4, 0x2, UPT ;  /* 0x000000020400788c */ /* 0x000fc8000bf05270 */
[----:B------:R-:W-:Y:S02]  /*2f30*/  USEL UR7, URZ, 0x1, UP0 ;  /* 0x00000001ff077887 */ /* 0x000fe40008000000 */
[----:B------:R-:W-:-:S04]  /*2f40*/  USEL UR4, UR4, URZ, UP0 ;  /* 0x000000ff04047287 */ /* 0x000fc80008000000 */
[----:B------:R-:W-:Y:S01]  /*2f50*/  ULEA UR4, UR4, UR37, 0x3 ;  /* 0x0000002504047291 */ /* 0x000fe2000f8e18ff */
[----:B-1----:R-:W-:-:S04]  /*2f60*/  LOP3.LUT R3, R12, UR7, RZ, 0x3c, !PT ;  /* 0x000000070c037c12 */ /* 0x002fc8000f8e3cff */
[----:B------:R-:W-:-:S04]  /*2f70*/  SHF.L.U32 R0, R3, 0x1f, RZ ;  /* 0x0000001f03007819 */ /* 0x000fc800000006ff */
[----:B------:R-:W1:Y:S02]  /*2f80*/  SYNCS.PHASECHK.TRANS64 P0, [UR4+0x90], R0 ;  /* 0x00009000ff0075a7 */ /* 0x000e640008001004 */
[----:B-1----:R-:W-:Y:S05]  /*2f90*/  @P0 EXIT ;  /* 0x000000000000094d */ /* 0x002fea0003800000 */
[----:B------:R-:W-:Y:S02]  /*2fa0*/  SHF.L.U32 R3, R3, 0x1f, RZ ;  /* 0x0000001f03037819 */ /* 0x000fe400000006ff */
[----:B------:R-:W-:-:S07]  /*2fb0*/  MOV R0, UR4 ;  /* 0x0000000400007c02 */ /* 0x000fce0008000f00 */
.L_x_56:
[----:B-1----:R1:W2:Y:S02]  /*2fc0*/  SYNCS.PHASECHK.TRANS64.TRYWAIT P0, [R0+URZ+0x90], R3 ;  /* 0x00009003000075a7 */ /* 0x0022a400080011ff */
[----:B--2---:R-:W-:Y:S05]  /*2fd0*/  @!P0 NANOSLEEP.SYNCS 0x989680 ;  /* 0x009896800000895d */ /* 0x004fea0003900000 */
[----:B------:R-:W2:Y:S02]  /*2fe0*/  @!P0 SYNCS.PHASECHK.TRANS64 P0, [R0+URZ+0x90], R3 ;  /* 0x00009003000085a7 */ /* 0x000ea400080010ff */
[----:B--2---:R-:W-:Y:S05]  /*2ff0*/  @P0 EXIT ;  /* 0x000000000000094d */ /* 0x004fea0003800000 */
[----:B------:R-:W-:Y:S05]  /*3000*/  BRA `(.L_x_56) ;  /* 0xfffffffc00ec7947 */ /* 0x000fea000383ffff */
.L_x_49:
[----:B------:R-:W-:Y:S05]  /*3010*/  BRA.U UP4, `(.L_x_57) ;  /* 0x0000001504487547 */ /* 0x000fea000b800000 */
[----:B------:R-:W-:Y:S01]  /*3020*/  UMOV UR6, 0x40 ;  /* 0x0000004000067882 */ /* 0x000fe20000000000 */
[----:B------:R-:W-:Y:S01]  /*3030*/  NOP ;  /* 0x0000000000007918 */ /* 0x000fe20000000000 */
[----:B------:R-:W-:Y:S01]  /*3040*/  ULEA UR6, UR37, UR6, 0x18 ;  /* 0x0000000625067291 */ /* 0x000fe2000f8ec0ff */
[----:B------:R-:W-:Y:S02]  /*3050*/  UMOV UR7, 0x400 ;  /* 0x0000040000077882 */ /* 0x000fe40000000000 */
[----:B------:R-:W-:-:S06]  /*3060*/  ULEA UR37, UR37, UR7, 0x18 ;  /* 0x0000000725257291 */ /* 0x000fcc000f8ec0ff */
[----:B------:R-:W1:Y:S02]  /*3070*/  LDS.U8 R2, [UR6+0x1c] ;  /* 0x00001c06ff027984 */ /* 0x000e640008000000 */
[----:B-1----:R-:W-:-:S13]  /*3080*/  ISETP.NE.AND P0, PT, R2, RZ, PT ;  /* 0x000000ff0200720c */ /* 0x002fda0003f05270 */
[----:B------:R-:W-:Y:S05]  /*3090*/  @P0 BRA `(.L_x_58) ;  /* 0x0000000400080947 */ /* 0x000fea0003800000 */
[----:B------:R-:W-:Y:S02]  /*30a0*/  UISETP.NE.U32.AND UP0, UPT, UR5, 0x1, UPT ;  /* 0x000000010500788c */ /* 0x000fe4000bf05070 */
[----:B------:R-:W-:-:S07]  /*30b0*/  UIADD3 UR8, UPT, UPT, UR6, 0x8, URZ ;  /* 0x0000000806087890 */ /* 0x000fce000fffe0ff */
[----:B------:R-:W-:Y:S05]  /*30c0*/  BRA.U !UP0, `(.L_x_59) ;  /* 0x00000001089c7547 */ /* 0x000fea000b800000 */
[----:B------:R-:W-:Y:S01]  /*30d0*/  ELECT P0, URZ, PT ;  /* 0x0000000000ff782f */ /* 0x000fe20003800000 */
[----:B------:R-:W-:-:S12]  /*30e0*/  BSSY B0, `(.L_x_59) ;  /* 0x0000025000007945 */ /* 0x000fd80003800000 */
[----:B------:R-:W-:Y:S05]  /*30f0*/  @!P0 BRA `(.L_x_60) ;  /* 0x00000000008c8947 */ /* 0x000fea0003800000 */
[----:B------:R-:W-:-:S05]  /*3100*/  UMOV UR7, 0x10 ;  /* 0x0000001000077882 */ /* 0x000fca0000000000 */
[----:B------:R-:W-:Y:S04]  /*3110*/  DEPBAR.LE SB1, 0x36 ;  /* 0x00009d800000791a */ /* 0x000fe80000000000 */
[----:B------:R-:W1:Y:S02]  /*3120*/  UTCATOMSWS.2CTA.FIND_AND_SET.ALIGN UP1, UR7, UR7 ;  /* 0x00000007000775e3 */ /* 0x000e640008220800 */
[----:B-1----:R-:W-:Y:S01]  /*3130*/  MOV R11, UR7 ;  /* 0x00000007000b7c02 */ /* 0x002fe20008000f00 */
[----:B------:R-:W-:Y:S06]  /*3140*/  BRA.U UP1, `(.L_x_61) ;  /* 0x0000000101187547 */ /* 0x000fec000b800000 */
.L_x_62:
[----:B------:R-:W-:Y:S05]  /*3150*/  NANOSLEEP 0x64 ;  /* 0x000000640000795d */ /* 0x000fea0003800000 */
[----:B------:R-:W-:-:S05]  /*3160*/  UMOV UR7, 0x10 ;  /* 0x0000001000077882 */ /* 0x000fca0000000000 */
[----:B------:R-:W-:Y:S04]  /*3170*/  DEPBAR.LE SB1, 0x36 ;  /* 0x00009d800000791a */ /* 0x000fe80000000000 */
[----:B------:R-:W1:Y:S02]  /*3180*/  UTCATOMSWS.2CTA.FIND_AND_SET.ALIGN UP1, UR7, UR7 ;  /* 0x00000007000775e3 */ /* 0x000e640008220800 */
[----:B-1----:R-:W-:Y:S01]  /*3190*/  MOV R11, UR7 ;  /* 0x00000007000b7c02 */ /* 0x002fe20008000f00 */
[----:B------:R-:W-:Y:S05]  /*31a0*/  BRA.U !UP1, `(.L_x_62) ;  /* 0xfffffffd09e87547 */ /* 0x000fea000b83ffff */
.L_x_61:
[----:B------:R-:W1:Y:S01]  /*31b0*/  LDS R5, [UR6+0x10] ;  /* 0x00001006ff057984 */ /* 0x000e620008000800 */
[----:B------:R-:W-:Y:S01]  /*31c0*/  IMAD.U32 R3, RZ, RZ, UR37 ;  /* 0x00000025ff037e24 */ /* 0x000fe2000f8e00ff */
[----:B------:R-:W-:-:S03]  /*31d0*/  MOV R2, UR4 ;  /* 0x0000000400027c02 */ /* 0x000fc60008000f00 */
[----:B------:R-:W-:Y:S01]  /*31e0*/  VIADD R3, R3, 0x130 ;  /* 0x0000013003037836 */ /* 0x000fe20000000000 */
[----:B-1----:R-:W-:-:S04]  /*31f0*/  SHF.L.U32 R5, R5, 0x1f, RZ ;  /* 0x0000001f05057819 */ /* 0x002fc800000006ff */
[----:B------:R-:W1:Y:S02]  /*3200*/  SYNCS.PHASECHK.TRANS64.TRYWAIT P0, [UR6+0x8], R5 ;  /* 0x00000805ff0075a7 */ /* 0x000e640008001106 */
[----:B-1----:R-:W-:Y:S05]  /*3210*/  @P0 BRA `(.L_x_63) ;  /* 0x0000000000080947 */ /* 0x002fea0003800000 */
[----:B------:R-:W1:Y:S02]  /*3220*/  SYNCS.PHASECHK.TRANS64.TRYWAIT P0, [UR6+0x8], R5 ;  /* 0x00000805ff0075a7 */ /* 0x000e640008001106 */
[----:B-1----:R-:W-:Y:S05]  /*3230*/  @!P0 BRA `(.L_x_64) ;  /* 0x0000003c00bc8947 */ /* 0x002fea0003800000 */
.L_x_63:
[----:B-1----:R-:W-:Y:S01]  /*3240*/  HFMA2 R4, -RZ, RZ, 0, 5.9604644775390625e-08 ;  /* 0x00000001ff047431 */ /* 0x002fe200000001ff */
[----:B------:R-:W-:Y:S01]  /*3250*/  UPRMT UR7, UR4, 0x654, UR8 ;  /* 0x0000065404077896 */ /* 0x000fe20008000008 */
[----:B------:R-:W-:Y:S01]  /*3260*/  IMAD.MOV.U32 R6, RZ, RZ, 0xffff ;  /* 0x0000ffffff067424 */ /* 0x000fe200078e00ff */
[----:B------:R-:W-:Y:S01]  /*3270*/  PRMT R2, R2, 0x654, R3 ;  /* 0x0000065402027816 */ /* 0x000fe20000000003 */
[----:B------:R-:W-:Y:S02]  /*3280*/  IMAD.MOV.U32 R5, RZ, RZ, 0x4 ;  /* 0x00000004ff057424 */ /* 0x000fe400078e00ff */
[----:B------:R-:W-:Y:S01]  /*3290*/  IMAD.SHL.U32 R9, R11, 0x20, RZ ;  /* 0x000000200b097824 */ /* 0x000fe200078e00ff */
[----:B------:R-:W-:Y:S02]  /*32a0*/  MOV R3, UR7 ;  /* 0x0000000700037c02 */ /* 0x000fe40008000f00 */
[-C--:B------:R-:W-:Y:S01]  /*32b0*/  SHF.L.U32 R7, R6, R11.reuse, RZ ;  /* 0x0000000b06077219 */ /* 0x080fe200000006ff */
[----:B------:R1:W-:Y:S01]  /*32c0*/  SYNCS.ARRIVE.TRANS64.RED RZ, [UR7], R5 ;  /* 0x00000005ffff79a7 */ /* 0x0003e20008000407 */
[----:B------:R-:W-:Y:S01]  /*32d0*/  SHF.L.U32 R6, R4, R11, RZ ;  /* 0x0000000b04067219 */ /* 0x000fe200000006ff */
[----:B------:R1:W-:Y:S04]  /*32e0*/  STS [UR37+0x130], R9 ;  /* 0x00013009ff007988 */ /* 0x0003e80008000825 */
[----:B------:R1:W-:Y:S04]  /*32f0*/  STAS [R2.64], R11 ;  /* 0x0000000b02007dbd */ /* 0x0003e8000c0008ff */
[----:B------:R1:W-:Y:S04]  /*3300*/  ATOMS.OR RZ, [UR6+0x14], R7 ;  /* 0x00001407ffff798c */ /* 0x0003e8000b000006 */
[----:B------:R1:W-:Y:S04]  /*3310*/  ATOMS.OR RZ, [UR6+0x18], R6 ;  /* 0x00001806ffff798c */ /* 0x0003e8000b000006 */
[----:B------:R1:W-:Y:S02]  /*3320*/  ATOMS.XOR RZ, [UR6+0x10], R4 ;  /* 0x00001004ffff798c */ /* 0x0003e4000b800006 */
.L_x_60:
[----:B------:R-:W-:Y:S05]  /*3330*/  BSYNC B0 ;  /* 0x0000000000007941 */ /* 0x000fea0003800000 */
.L_x_59:
[----:B------:R-:W-:Y:S05]  /*3340*/  BRA.U UP0, `(.L_x_65) ;  /* 0x00000001006c7547 */ /* 0x000fea000b800000 */
[----:B------:R-:W-:-:S03]  /*3350*/  UMOV UR7, 0xffffffff ;  /* 0xffffffff00077882 */ /* 0x000fc60000000000 */
[----:B------:R-:W-:Y:S05]  /*3360*/  BRA.DIV UR7, `(.L_x_66) ;  /* 0x0000003e07887947 */ /* 0x000fea000b800000 */
[----:B------:R-:W-:-:S13]  /*3370*/  ELECT P6, URZ, PT ;  /* 0x0000000000ff782f */ /* 0x000fda00038c0000 */
.L_x_136:
[----:B------:R-:W-:Y:S05]  /*3380*/  @!P6 BRA `(.L_x_65) ;  /* 0x00000000005ce947 */ /* 0x000fea0003800000 */
[----:B-1----:R-:W1:Y:S02]  /*3390*/  LDS R3, [UR6+0x10] ;  /* 0x00001006ff037984 */ /* 0x002e640008000800 */
[----:B-1----:R-:W-:-:S04]  /*33a0*/  SHF.L.U32 R3, R3, 0x1f, RZ ;  /* 0x0000001f03037819 */ /* 0x002fc800000006ff */
[----:B------:R-:W1:Y:S02]  /*33b0*/  SYNCS.PHASECHK.TRANS64.TRYWAIT P0, [UR6+0x8], R3 ;  /* 0x00000803ff0075a7 */ /* 0x000e640008001106 */
[----:B-1----:R-:W-:Y:S05]  /*33c0*/  @P0 BRA `(.L_x_67) ;  /* 0x0000000000080947 */ /* 0x002fea0003800000 */
[----:B------:R-:W1:Y:S02]  /*33d0*/  SYNCS.PHASECHK.TRANS64.TRYWAIT P0, [UR6+0x8], R3 ;  /* 0x00000803ff0075a7 */ /* 0x000e640008001106 */
[----:B-1----:R-:W-:Y:S05]  /*33e0*/  @!P0 BRA `(.L_x_68) ;  /* 0x0000003c00888947 */ /* 0x002fea0003800000 */
.L_x_67:
[----:B------:R-:W2:Y:S01]  /*33f0*/  LDS R5, [UR37+0x130] ;  /* 0x00013025ff057984 */ /* 0x000ea20008000800 */
[----:B-1----:R-:W-:Y:S02]  /*3400*/  HFMA2 R2, -RZ, RZ, 0, 5.9604644775390625e-08 ;  /* 0x00000001ff027431 */ /* 0x002fe400000001ff */
[----:B------:R-:W-:Y:S01]  /*3410*/  IMAD.MOV.U32 R3, RZ, RZ, 0xffff ;  /* 0x0000ffffff037424 */ /* 0x000fe200078e00ff */
[----:B------:R-:W-:Y:S01]  /*3420*/  UPRMT UR7, UR4, 0x654, UR8 ;  /* 0x0000065404077896 */ /* 0x000fe20008000008 */
[----:B--2---:R-:W-:-:S03]  /*3430*/  IMAD.SHL.U32 R4, R5, 0x20, RZ ;  /* 0x0000002005047824 */ /* 0x004fc600078e00ff */
[-C--:B------:R-:W-:Y:S02]  /*3440*/  SHF.L.U32 R3, R3, R5.reuse, RZ ;  /* 0x0000000503037219 */ /* 0x080fe400000006ff */
[----:B------:R-:W-:Y:S01]  /*3450*/  SHF.L.U32 R5, R2, R5, RZ ;  /* 0x0000000502057219 */ /* 0x000fe200000006ff */
[----:B------:R2:W-:Y:S04]  /*3460*/  STS [UR37+0x130], R4 ;  /* 0x00013004ff007988 */ /* 0x0005e80008000825 */
[----:B------:R2:W-:Y:S04]  /*3470*/  ATOMS.OR RZ, [UR6+0x14], R3 ;  /* 0x00001403ffff798c */ /* 0x0005e8000b000006 */
[----:B------:R2:W-:Y:S01]  /*3480*/  ATOMS.OR RZ, [UR6+0x18], R5 ;  /* 0x00001805ffff798c */ /* 0x0005e2000b000006 */
[----:B------:R-:W-:Y:S03]  /*3490*/  SYNCS.ARRIVE.TRANS64.RED.A1T0 RZ, [UR7], RZ ;  /* 0x000000ffffff79a7 */ /* 0x000fe60008100407 */
[----:B------:R2:W-:Y:S01]  /*34a0*/  ATOMS.XOR RZ, [UR6+0x10], R2 ;  /* 0x00001002ffff798c */ /* 0x0005e2000b800006 */
[----:B------:R-:W-:Y:S05]  /*34b0*/  BRA `(.L_x_65) ;  /* 0x0000000000107947 */ /* 0x000fea0003800000 */
.L_x_58:
[----:B------:R-:W-:-:S05]  /*34c0*/  MOV R2, 0xffffffff ;  /* 0xffffffff00027802 */ /* 0x000fca0000000f00 */
[----:B------:R1:W-:Y:S02]  /*34d0*/  STS [UR37+0x130], R2 ;  /* 0x00013002ff007988 */ /* 0x0003e40008000825 */
[----:B-1----:R-:W-:Y:S02]  /*34e0*/  MOV R2, 0x3500 ;  /* 0x0000350000027802 */ /* 0x002fe40000000f00 */
[----:B-----5:R-:W-:Y:S05]  /*34f0*/  CALL.REL.NOINC `($__internal_1_$__cuda_sm10x_tcgen05_guardrail_trap_phase_invalid_during_alloc) ;  /* 0x0000004000907944 */ /* 0x020fea0003c00000 */
.L_x_65:
[----:B------:R-:W-:Y:S05]  /*3500*/  WARPSYNC.ALL ;  /* 0x0000000000007948 */ /* 0x000fea0003800000 */
[----:B------:R-:W3:Y:S01]  /*3510*/  S2UR UR7, SR_CgaCtaId ;  /* 0x00000000000779c3 */ /* 0x000ee20000008800 */
[----:B------:R-:W-:Y:S01]  /*3520*/  UMOV UR6, 0x400 ;  /* 0x0000040000067882 */ /* 0x000fe20000000000 */
[----:B------:R-:W-:-:S06]  /*3530*/  NOP ;  /* 0x0000000000007918 */ /* 0x000fcc0000000000 */
[----:B------:R-:W-:Y:S06]  /*3540*/  BAR.ARV 0x6, 0xa0 ;  /* 0x0182800000007b1d */ /* 0x000fec0000002000 */
[----:B------:R-:W4:Y:S01]  /*3550*/  LDCU UR8, c[0x0][0x38c] ;  /* 0x00007180ff0877ac */ /* 0x000f220008000800 */
[----:B------:R-:W-:Y:S01]  /*3560*/  LOP3.LUT R0, R0, 0xffff, RZ, 0xc0, !PT ;  /* 0x0000ffff00007812 */ /* 0x000fe200078ec0ff */
[----:B-1----:R-:W-:Y:S01]  /*3570*/  IMAD.MOV.U32 R9, RZ, RZ, 0x1 ;  /* 0x00000001ff097424 */ /* 0x002fe200078e00ff */
[----:B------:R-:W-:Y:S01]  /*3580*/  LOP3.LUT R8, R8, 0xffff, RZ, 0xc0, !PT ;  /* 0x0000ffff08087812 */ /* 0x000fe200078ec0ff */
[----:B------:R-:W-:Y:S01]  /*3590*/  UMOV UR19, URZ ;  /* 0x000000ff00137c82 */ /* 0x000fe20008000000 */
[----:B------:R-:W-:Y:S01]  /*35a0*/  R2UR UR10, R0 ;  /* 0x00000000000a72ca */ /* 0x000fe200000e0000 */
[----:B------:R-:W-:Y:S01]  /*35b0*/  UMOV UR18, URZ ;  /* 0x000000ff00127c82 */ /* 0x000fe20008000000 */
[----:B------:R-:W-:Y:S01]  /*35c0*/  R2UR UR11, R8 ;  /* 0x00000000080b72ca */ /* 0x000fe200000e0000 */
[----:B------:R-:W-:Y:S01]  /*35d0*/  IMAD.MOV.U32 R8, RZ, RZ, RZ ;  /* 0x000000ffff087224 */ /* 0x000fe200078e00ff */
[----:B------:R-:W-:Y:S01]  /*35e0*/  UMOV UR17, URZ ;  /* 0x000000ff00117c82 */ /* 0x000fe20008000000 */
[----:B---3--:R-:W-:-:S02]  /*35f0*/  ULEA UR7, UR7, UR6, 0x18 ;  /* 0x0000000607077291 */ /* 0x008fc4000f8ec0ff */
[----:B------:R-:W-:Y:S02]  /*3600*/  UISETP.NE.AND UP2, UPT, UR5, URZ, UPT ;  /* 0x000000ff0500728c */ /* 0x000fe4000bf45270 */
[----:B------:R-:W-:Y:S02]  /*3610*/  UIADD3 UR12, UPT, UPT, UR7, 0x2300, URZ ;  /* 0x00002300070c7890 */ /* 0x000fe4000fffe0ff */
[----:B------:R-:W-:Y:S02]  /*3620*/  UIADD3 UR13, UPT, UPT, UR7, 0x32300, URZ ;  /* 0x00032300070d7890 */ /* 0x000fe4000fffe0ff */
[----:B----4-:R-:W-:Y:S01]  /*3630*/  UIADD3 UR8, UPT, UPT, UR8, 0xff, URZ ;  /* 0x000000ff08087890 */ /* 0x010fe2000fffe0ff */
[----:B--2---:R-:W1:Y:S01]  /*3640*/  LDS R2, [UR7+0x130] ;  /* 0x00013007ff027984 */ /* 0x004e620008000800 */
[----:B------:R-:W-:Y:S02]  /*3650*/  USHF.R.U32.HI UR12, URZ, 0x4, UR12 ;  /* 0x00000004ff0c7899 */ /* 0x000fe4000801160c */
[----:B------:R-:W-:-:S02]  /*3660*/  USHF.R.S32.HI UR6, URZ, 0x1f, UR8 ;  /* 0x0000001fff067899 */ /* 0x000fc40008011408 */
[----:B------:R-:W-:Y:S02]  /*3670*/  USHF.R.U32.HI UR13, URZ, 0x4, UR13 ;  /* 0x00000004ff0d7899 */ /* 0x000fe4000801160d */
[----:B------:R-:W-:Y:S02]  /*3680*/  ULEA.HI UR6, UR6, UR8, URZ, 0x8 ;  /* 0x0000000806067291 */ /* 0x000fe4000f8f40ff */
[----:B------:R-:W-:Y:S02]  /*3690*/  ULOP3.LUT UR12, UR12, 0x3fff, URZ, 0xc0, !UPT ;  /* 0x00003fff0c0c7892 */ /* 0x000fe4000f8ec0ff */
[----:B------:R-:W-:Y:S02]  /*36a0*/  USHF.R.S32.HI UR6, URZ, 0x8, UR6 ;  /* 0x00000008ff067899 */ /* 0x000fe40008011406 */
[----:B------:R-:W-:Y:S02]  /*36b0*/  ULOP3.LUT UR13, UR13, 0x3fff, URZ, 0xc0, !UPT ;  /* 0x00003fff0d0d7892 */ /* 0x000fe4000f8ec0ff */
[----:B------:R-:W-:Y:S01]  /*36c0*/  UISETP.LT.AND UP0, UPT, UR6, 0x1, UPT ;  /* 0x000000010600788c */ /* 0x000fe2000bf01270 */
[----:B------:R-:W-:Y:S01]  /*36d0*/  UMOV UR36, 0x0 ;  /* 0x0000000000247882 */ /* 0x000fe20000000000 */
        /* <DEDUP_REMOVED lines=9> */
[----:B------:R-:W-:-:S02]  /*3770*/  ULOP3.LUT UR12, UR12, 0x10000, URZ, 0xfc, !UPT ;  /* 0x000100000c0c7892 */ /* 0x000fc4000f8efcff */
[----:B------:R-:W-:Y:S02]  /*3780*/  ULOP3.LUT UR13, UR13, 0x10000, URZ, 0xfc, !UPT ;  /* 0x000100000d0d7892 */ /* 0x000fe4000f8efcff */
[----:B------:R-:W-:Y:S01]  /*3790*/  USEL UR20, UR6, 0x1, !UP0 ;  /* 0x0000000106147887 */ /* 0x000fe2000c000000 */
[----:B------:R-:W-:Y:S01]  /*37a0*/  UMOV UR26, 0x0 ;  /* 0x00000000001a7882 */ /* 0x000fe20000000000 */
[----:B------:R-:W-:Y:S01]  /*37b0*/  UMOV UR27, 0x10080010 ;  /* 0x10080010001b7882 */ /* 0x000fe20000000000 */
[----:B------:R-:W-:Y:S01]  /*37c0*/  UMOV UR24, 0x0 ;  /* 0x0000000000187882 */ /* 0x000fe20000000000 */
[----:B------:R-:W-:Y:S01]  /*37d0*/  UMOV UR25, 0x10080010 ;  /* 0x1008001000197882 */ /* 0x000fe20000000000 */
[----:B------:R-:W-:Y:S01]  /*37e0*/  UMOV UR22, 0x0 ;  /* 0x0000000000167882 */ /* 0x000fe20000000000 */
[----:B------:R-:W-:Y:S01]  /*37f0*/  UMOV UR23, 0x10080010 ;  /* 0x1008001000177882 */ /* 0x000fe20000000000 */
[----:B-1----:R-:W-:Y:S02]  /*3800*/  R2UR UR21, R2 ;  /* 0x00000000021572ca */ /* 0x002fe400000e0000 */
[----:B------:R-:W-:-:S13]  /*3810*/  CS2R R2, SRZ ;  /* 0x0000000000027805 */ /* 0x000fda000001ff00 */
.L_x_76:
[C---:B------:R-:W-:Y:S02]  /*3820*/  LEA R0, R8.reuse, UR7, 0x3 ;  /* 0x0000000708007c11 */ /* 0x040fe4000f8e18ff */
[----:B------:R-:W-:Y:S02]  /*3830*/  SHF.L.U32 R5, R3, 0x1f, RZ ;  /* 0x0000001f03057819 */ /* 0x000fe400000006ff */
[----:B------:R-:W-:Y:S02]  /*3840*/  LEA R4, R8, UR7, 0x4 ;  /* 0x0000000708047c11 */ /* 0x000fe4000f8e20ff */
[----:B------:R-:W1:Y:S02]  /*3850*/  SYNCS.PHASECHK.TRANS64.TRYWAIT P0, [R0+URZ+0x80], R5 ;  /* 0x00008005000075a7 */ /* 0x000e6400080011ff */
[----:B-1-3--:R-:W-:Y:S05]  /*3860*/  @!P0 BRA `(.L_x_69) ;  /* 0x0000003800808947 */ /* 0x00afea0003800000 */
.L_x_137:
[----:B-1----:R-:W1:Y:S01]  /*3870*/  LDS.128 R4, [R4+0x110] ;  /* 0x0001100004047984 */ /* 0x002e620000000c00 */
[----:B------:R-:W-:Y:S02]  /*3880*/  VIADD R0, R0, 0x90 ;  /* 0x0000009000007836 */ /* 0x000fe40000000000 */
[----:B------:R-:W-:Y:S01]  /*3890*/  VIADD R8, R8, 0x1 ;  /* 0x0000000108087836 */ /* 0x000fe20000000000 */
[----:B------:R-:W-:Y:S01]  /*38a0*/  @!PT LDS RZ, [RZ] ;  /* 0x00000000fffff984 */ /* 0x000fe20000000800 */
[----:B------:R-:W-:Y:S01]  /*38b0*/  @!PT LDS RZ, [RZ] ;  /* 0x00000000fffff984 */ /* 0x000fe20000000800 */
[----:B------:R-:W-:Y:S01]  /*38c0*/  @!PT LDS RZ, [RZ] ;  /* 0x00000000fffff984 */ /* 0x000fe20000000800 */
[----:B------:R-:W-:Y:S01]  /*38d0*/  @!PT LDS RZ, [RZ] ;  /* 0x00000000fffff984 */ /* 0x000fe20000000800 */
[----:B------:R2:W-:Y:S06]  /*38e0*/  MEMBAR.ALL.CTA ;  /* 0x0000000000007992 */ /* 0x0005ec0000008000 */
[----:B--2---:R-:W2:Y:S01]  /*38f0*/  FENCE.VIEW.ASYNC.S ;  /* 0x00000000000073c6 */ /* 0x004ea20000000000 */
[----:B------:R-:W-:-:S04]  /*3900*/  PRMT R0, RZ, 0x654, R0 ;  /* 0x00000654ff007816 */ /* 0x000fc80000000000 */
[----:B--2---:R2:W-:Y:S01]  /*3910*/  SYNCS.ARRIVE.TRANS64.RED.A1T0 RZ, [R0+URZ], RZ ;  /* 0x000000ff00ff79a7 */ /* 0x0045e200081004ff */
[----:B-1----:R-:W-:Y:S01]  /*3920*/  LOP3.LUT P1, RZ, R6, 0x1, RZ, 0xc0, !PT ;  /* 0x0000000106ff7812 */ /* 0x002fe2000782c0ff */
[----:B--2---:R-:W-:-:S12]  /*3930*/  BRA.U UP2, `(.L_x_70) ;  /* 0x0000000502587547 */ /* 0x004fd8000b800000 */
[----:B------:R-:W1:Y:S01]  /*3940*/  LDCU UR8, c[0x0][0x38c] ;  /* 0x00007180ff0877ac */ /* 0x000e620008000800 */
[----:B------:R-:W-:Y:S02]  /*3950*/  PLOP3.LUT P2, PT, PT, PT, PT, 0x80, 0x8 ;  /* 0x000000000008781c */ /* 0x000fe40003f4f070 */
[----:B------:R-:W-:Y:S01]  /*3960*/  SHF.L.U32 R5, R9, 0x1f, RZ ;  /* 0x0000001f09057819 */ /* 0x000fe200000006ff */
[----:B-1----:R-:W-:Y:S02]  /*3970*/  UISETP.GE.AND UP0, UPT, UR8, 0x1, UPT ;  /* 0x000000010800788c */ /* 0x002fe4000bf06270 */
[----:B------:R-:W-:-:S04]  /*3980*/  ULEA UR8, UR19, UR7, 0x3 ;  /* 0x0000000713087291 */ /* 0x000fc8000f8e18ff */
[----:B------:R-:W-:-:S05]  /*3990*/  PLOP3.LUT P0, PT, PT, PT, UP0, 0x80, 0x8 ;  /* 0x000000000008781c */ /* 0x000fca0003f0f008 */
[----:B------:R-:W-:-:S08]  /*39a0*/  @UP0 ULEA UR9, UR18, UR7, 0x3 ;  /* 0x0000000712090291 */ /* 0x000fd0000f8e18ff */
[----:B------:R-:W-:-:S04]  /*39b0*/  @P0 SHF.L.U32 R0, R2, 0x1f, RZ ;  /* 0x0000001f02000819 */ /* 0x000fc800000006ff */
[----:B------:R1:W2:Y:S01]  /*39c0*/  @P0 SYNCS.PHASECHK.TRANS64.TRYWAIT P2, [UR9], R0 ;  /* 0x00000000ff0005a7 */ /* 0x0002a20008041109 */
[----:B------:R-:W-:Y:S01]  /*39d0*/  ULEA UR9, UR19, UR21, 0x5 ;  /* 0x0000001513097291 */ /* 0x000fe2000f8e28ff */
[----:B------:R-:W3:Y:S02]  /*39e0*/  SYNCS.PHASECHK.TRANS64.TRYWAIT P0, [UR8+0xc0], R5 ;  /* 0x0000c005ff0075a7 */ /* 0x000ee40008001108 */
[----:B-123--:R-:W-:Y:S09]  /*39f0*/  @!P0 BRA `(.L_x_71) ;  /* 0x0000003800308947 */ /* 0x00eff20003800000 */
.L_x_139:
[----:B------:R-:W-:Y:S01]  /*3a00*/  UMOV UR16, UR17 ;  /* 0x0000001100107c82 */ /* 0x000fe20008000000 */
[----:B------:R-:W-:Y:S05]  /*3a10*/  BRA.U !UP0, `(.L_x_72) ;  /* 0x0000000508107547 */ /* 0x000fea000b800000 */
[----:B------:R-:W-:Y:S02]  /*3a20*/  UIADD3 UR16, UPT, UPT, UR20, UR17, URZ ;  /* 0x0000001114107290 */ /* 0x000fe4000fffe0ff */
[----:B------:R-:W-:Y:S01]  /*3a30*/  UPLOP3.LUT UP3, UPT, UPT, UPT, UPT, 0x40, 0x4 ;  /* 0x000000000004789c */ /* 0x000fe20003f6e870 */
[----:B------:R-:W-:Y:S01]  /*3a40*/  UMOV UR15, UR6 ;  /* 0x00000006000f7c82 */ /* 0x000fe20008000000 */
[----:B------:R-:W-:-:S09]  /*3a50*/  UMOV UR58, UR18 ;  /* 0x00000012003a7c82 */ /* 0x000fd20008000000 */
.L_x_75:
[----:B--2---:R-:W-:Y:S01]  /*3a60*/  ULEA UR14, UR58, UR7, 0x3 ;  /* 0x000000073a0e7291 */ /* 0x004fe2000f8e18ff */
[----:B---3--:R-:W-:Y:S11]  /*3a70*/  @P2 BRA `(.L_x_73) ;  /* 0x00000000000c2947 */ /* 0x008ff60003800000 */
[----:B-1----:R-:W-:Y:S04]  /*3a80*/  SHF.L.U32 R5, R2, 0x1f, RZ ;  /* 0x0000001f02057819 */ /* 0x002fe800000006ff */
[----:B------:R-:W1:Y:S02]  /*3a90*/  SYNCS.PHASECHK.TRANS64.TRYWAIT P0, [UR14], R5 ;  /* 0x00000005ff0075a7 */ /* 0x000e64000800110e */
[----:B-1----:R-:W-:Y:S05]  /*3aa0*/  @!P0 BRA `(.L_x_74) ;  /* 0x00000038001c8947 */ /* 0x002fea0003800000 */
.L_x_73:
[----:B------:R-:W-:Y:S01]  /*3ab0*/  UISETP.NE.AND UP0, UPT, UR15, 0x1, UPT ;  /* 0x000000010f00788c */ /* 0x000fe2000bf05270 */
[----:B------:R-:W-:Y:S01]  /*3ac0*/  PLOP3.LUT P2, PT, PT, PT, PT, 0x80, 0x8 ;  /* 0x000000000008781c */ /* 0x000fe20003f4f070 */
[----:B------:R-:W-:Y:S02]  /*3ad0*/  UIADD3 UR18, UPT, UPT, UR58, 0x1, URZ ;  /* 0x000000013a127890 */ /* 0x000fe4000fffe0ff */
[----:B------:R-:W-:Y:S02]  /*3ae0*/  ULEA UR68, UR58, UR13, 0x8 ;  /* 0x0000000d3a447291 */ /* 0x000fe4000f8e40ff */
[----:B------:R-:W-:Y:S01]  /*3af0*/  UISETP.NE.AND UP1, UPT, UR18, 0x6, UPT ;  /* 0x000000061200788c */ /* 0x000fe2000bf25270 */
[----:B------:R-:W-:Y:S01]  /*3b00*/  PLOP3.LUT P0, PT, PT, PT, UP0, 0x80, 0x8 ;  /* 0x000000000008781c */ /* 0x000fe20003f0f008 */
[----:B------:R-:W-:Y:S02]  /*3b10*/  ULEA UR66, UR58, UR12, 0xb ;  /* 0x0000000c3a427291 */ /* 0x000fe4000f8e58ff */
[----:B------:R-:W-:Y:S02]  /*3b20*/  USEL UR39, URZ, 0x1, UP1 ;  /* 0x00000001ff277887 */ /* 0x000fe40008800000 */
[----:B------:R-:W-:Y:S02]  /*3b30*/  USEL UR18, UR18, URZ, UP1 ;  /* 0x000000ff12127287 */ /* 0x000fe40008800000 */
[----:B------:R-:W-:Y:S02]  /*3b40*/  UIADD3 UR64, UPT, UPT, UR68, 0x2, URZ ;  /* 0x0000000244407890 */ /* 0x000fe4000fffe0ff */
[----:B------:R-:W-:Y:S01]  /*3b50*/  @UP0 ULEA UR38, UR18, UR7, 0x3 ;  /* 0x0000000712260291 */ /* 0x000fe2000f8e18ff */
[----:B------:R-:W-:Y:S01]  /*3b60*/  LOP3.LUT R2, R2, UR39, RZ, 0x3c, !PT ;  /* 0x0000002702027c12 */ /* 0x000fe2000f8e3cff */
[----:B------:R-:W-:Y:S02]  /*3b70*/  UIADD3 UR62, UPT, UPT, UR66, 0x2, URZ ;  /* 0x00000002423e7890 */ /* 0x000fe4000fffe0ff */
[----:B------:R-:W-:Y:S01]  /*3b80*/  UIADD3 UR60, UPT, UPT, UR68, 0x4, URZ ;  /* 0x00000004443c7890 */ /* 0x000fe2000fffe0ff */
[----:B-1----:R-:W-:Y:S01]  /*3b90*/  @P0 SHF.L.U32 R0, R2, 0x1f, RZ ;  /* 0x0000001f02000819 */ /* 0x002fe200000006ff */
[----:B------:R-:W-:Y:S02]  /*3ba0*/  UIADD3 UR58, UPT, UPT, UR66, 0x4, URZ ;  /* 0x00000004423a7890 */ /* 0x000fe4000fffe0ff */
[----:B------:R-:W-:Y:S01]  /*3bb0*/  UIADD3 UR56, UPT, UPT, UR68, 0x6, URZ ;  /* 0x0000000644387890 */ /* 0x000fe2000fffe0ff */
[----:B------:R2:W3:Y:S01]  /*3bc0*/  @P0 SYNCS.PHASECHK.TRANS64.TRYWAIT P2, [UR38], R0 ;  /* 0x00000000ff0005a7 */ /* 0x0004e20008041126 */
[----:B------:R-:W-:Y:S02]  /*3bd0*/  UIADD3 UR54, UPT, UPT, UR66, 0x6, URZ ;  /* 0x0000000642367890 */ /* 0x000fe4000fffe0ff */
        /* <DEDUP_REMOVED lines=10> */
[----:B------:R-:W-:Y:S02]  /*3c80*/  UIADD3 UR15, UPT, UPT, UR15, -0x1, URZ ;  /* 0xffffffff0f0f7890 */ /* 0x000fe4000fffe0ff */
[----:B------:R-:W-:Y:S01]  /*3c90*/  UISETP.NE.AND UP0, UPT, UR17, UR16, UPT ;  /* 0x000000101100728c */ /* 0x000fe2000bf05270 */
[----:B------:R-:W-:Y:S01]  /*3ca0*/  UMOV UR69, 0x40004040 ;  /* 0x4000404000457882 */ /* 0x000fe20000000000 */
[----:B------:R-:W-:Y:S01]  /*3cb0*/  UMOV UR67, 0x40004040 ;  /* 0x4000404000437882 */ /* 0x000fe20000000000 */
[----:B------:R-:W-:Y:S01]  /*3cc0*/  UMOV UR65, 0x40004040 ;  /* 0x4000404000417882 */ /* 0x000fe20000000000 */
[----:B------:R-:W-:Y:S01]  /*3cd0*/  UTCQMMA.2CTA gdesc[UR66], gdesc[UR68], tmem[UR9], tmem[UR36], idesc[UR37], UP3 ;  /* 0x00ff2444420075ea */ /* 0x000fe20009a00309 */
[----:B------:R-:W-:Y:S01]  /*3ce0*/  UPLOP3.LUT UP3, UPT, UPT, UPT, UPT, 0x80, 0x8 ;  /* 0x000000000008789c */ /* 0x000fe20003f6f070 */
[----:B------:R-:W-:Y:S01]  /*3cf0*/  UMOV UR63, 0x40004040 ;  /* 0x40004040003f7882 */ /* 0x000fe20000000000 */
[----:B------:R-:W-:Y:S01]  /*3d00*/  UMOV UR61, 0x40004040 ;  /* 0x40004040003d7882 */ /* 0x000fe20000000000 */
[----:B------:R-:W-:Y:S01]  /*3d10*/  UTCQMMA.2CTA gdesc[UR62], gdesc[UR64], tmem[UR9], tmem[UR34], idesc[UR35], UPT ;  /* 0x00ff22403e0075ea */ /* 0x000fe2000ba00309 */
[----:B------:R-:W-:Y:S01]  /*3d20*/  UMOV UR59, 0x40004040 ;  /* 0x40004040003b7882 */ /* 0x000fe20000000000 */
[----:B------:R-:W-:Y:S01]  /*3d30*/  UMOV UR57, 0x40004040 ;  /* 0x4000404000397882 */ /* 0x000fe20000000000 */
[----:B------:R1:W-:Y:S01]  /*3d40*/  UTCQMMA.2CTA gdesc[UR58], gdesc[UR60], tmem[UR9], tmem[UR32], idesc[UR33], UPT ;  /* 0x00ff203c3a0075ea */ /* 0x0003e2000ba00309 */
        /* <DEDUP_REMOVED lines=11> */
[----:B------:R-:W-:Y:S01]  /*3e00*/  UMOV UR39, 0x40004040 ;  /* 0x4000404000277882 */ /* 0x000fe20000000000 */
[----:B------:R2:W-:Y:S01]  /*3e10*/  UTCQMMA.2CTA gdesc[UR42], gdesc[UR44], tmem[UR9], tmem[UR24], idesc[UR25], UPT ;  /* 0x00ff182c2a0075ea */ /* 0x0005e2000ba00309 */
[----:B------:R2:W-:Y:S01]  /*3e20*/  UTCQMMA.2CTA gdesc[UR38], gdesc[UR40], tmem[UR9], tmem[UR22], idesc[UR23], UPT ;  /* 0x00ff1628260075ea */ /* 0x0005e2000ba00309 */
[----:B------:R2:W-:Y:S01]  /*3e30*/  UTCBAR.2CTA.MULTICAST [UR14], URZ, UR11 ;  /* 0x000000ff0e0073e9 */ /* 0x0005e2000820080b */
[----:B-1----:R-:W-:Y:S01]  /*3e40*/  UMOV UR58, UR18 ;  /* 0x00000012003a7c82 */ /* 0x002fe20008000000 */
[----:B------:R-:W-:Y:S05]  /*3e50*/  BRA.U UP0, `(.L_x_75) ;  /* 0xfffffffd00007547 */ /* 0x000fea000b83ffff */
.L_x_72:
[----:B------:R-:W-:Y:S01]  /*3e60*/  UIADD3 UR8, UPT, UPT, UR8, 0xa0, URZ ;  /* 0x000000a008087890 */ /* 0x000fe2000fffe0ff */
[----:B------:R-:W-:-:S08]  /*3e70*/  UMOV UR17, UR16 ;  /* 0x0000001000117c82 */ /* 0x000fd00008000000 */
[----:B------:R4:W-:Y:S01]  /*3e80*/  UTCBAR.2CTA.MULTICAST [UR8], URZ, UR10 ;  /* 0x000000ff080073e9 */ /* 0x0009e2000820080a */
[----:B------:R-:W-:Y:S02]  /*3e90*/  NOP ;  /* 0x0000000000007918 */ /* 0x000fe40000000000 */
.L_x_70:
[----:B------:R-:W-:Y:S01]  /*3ea0*/  UIADD3 UR19, UPT, UPT, UR19, 0x1, URZ ;  /* 0x0000000113137890 */ /* 0x000fe2000fffe0ff */
[----:B------:R-:W-:-:S03]  /*3eb0*/  ISETP.NE.AND P0, PT, R8, 0x2, PT ;  /* 0x000000020800780c */ /* 0x000fc60003f05270 */
[----:B------:R-:W-:Y:S01]  /*3ec0*/  UISETP.NE.AND UP0, UPT, UR19, 0x4, UPT ;  /* 0x000000041300788c */ /* 0x000fe2000bf05270 */
[----:B-12---:R-:W-:Y:S02]  /*3ed0*/  SEL R0, RZ, 0x1, P0 ;  /* 0x00000001ff007807 */ /* 0x006fe40000000000 */
[----:B------:R-:W-:Y:S01]  /*3ee0*/  SEL R8, R8, RZ, P0 ;  /* 0x000000ff08087207 */ /* 0x000fe20000000000 */
[----:B----4-:R-:W-:Y:S01]  /*3ef0*/  USEL UR8, URZ, 0x1, UP0 ;  /* 0x00000001ff087887 */ /* 0x010fe20008000000 */
[----:B------:R-:W-:Y:S01]  /*3f00*/  LOP3.LUT R3, R3, R0, RZ, 0x3c, !PT ;  /* 0x0000000003037212 */ /* 0x000fe200078e3cff */
[----:B------:R-:W-:-:S04]  /*3f10*/  USEL UR19, UR19, URZ, UP0 ;  /* 0x000000ff13137287 */ /* 0x000fc80008000000 */
[----:B------:R-:W-:Y:S01]  /*3f20*/  LOP3.LUT R9, R9, UR8, RZ, 0x3c, !PT ;  /* 0x0000000809097c12 */ /* 0x000fe2000f8e3cff */
[----:B------:R-:W-:Y:S07]  /*3f30*/  @P1 BRA `(.L_x_76) ;  /* 0xfffffff800381947 */ /* 0x000fee000383ffff */
[----:B------:R-:W1:Y:S01]  /*3f40*/  S2UR UR6, SR_CgaCtaId ;  /* 0x00000000000679c3 */ /* 0x000e620000008800 */
[----:B------:R-:W-:Y:S01]  /*3f50*/  ELECT P0, URZ, PT ;  /* 0x0000000000ff782f */ /* 0x000fe20003800000 */
[----:B------:R-:W-:Y:S01]  /*3f60*/  HFMA2 R0, -RZ, RZ, 0, 5.9604644775390625e-08 ;  /* 0x00000001ff007431 */ /* 0x000fe200000001ff */
[----:B------:R-:W-:-:S05]  /*3f70*/  UMOV UR8, 0x40 ;  /* 0x0000004000087882 */ /* 0x000fca0000000000 */
[----:B------:R-:W-:Y:S01]  /*3f80*/  UVIRTCOUNT.DEALLOC.SMPOOL 0x80 ;  /* 0x000000800000784c */ /* 0x000fe20000000000 */
[----:B------:R-:W-:Y:S02]  /*3f90*/  UISETP.NE.AND UP0, UPT, UR5, URZ, UPT ;  /* 0x000000ff0500728c */ /* 0x000fe4000bf05270 */
[----:B-1----:R-:W-:-:S09]  /*3fa0*/  ULEA UR6, UR6, UR8, 0x18 ;  /* 0x0000000806067291 */ /* 0x002fd2000f8ec0ff */
[----:B------:R1:W-:Y:S01]  /*3fb0*/  @P0 STS.U8 [UR6+0x1c], R0 ;  /* 0x00001c00ff000988 */ /* 0x0003e20008000006 */
[----:B------:R-:W-:Y:S05]  /*3fc0*/  BRA.U UP0, `(.L_x_77) ;  /* 0x0000000100a07547 */ /* 0x000fea000b800000 */
[----:B------:R-:W-:Y:S01]  /*3fd0*/  UIADD3 UR5, UPT, UPT, UR7, 0xc0, URZ ;  /* 0x000000c007057890 */ /* 0x000fe2000fffe0ff */
[----:B------:R-:W-:-:S03]  /*3fe0*/  SHF.L.U32 R3, R9, 0x1f, RZ ;  /* 0x0000001f09037819 */ /* 0x000fc600000006ff */
[----:B------:R-:W-:-:S09]  /*3ff0*/  ULEA UR8, UR19, UR5, 0x3 ;  /* 0x0000000513087291 */ /* 0x000fd2000f8e18ff */
[----:B------:R-:W2:Y:S02]  /*4000*/  SYNCS.PHASECHK.TRANS64.TRYWAIT P0, [UR8], R3 ;  /* 0x00000003ff0075a7 */ /* 0x000ea40008001108 */
[----:B--2---:R-:W-:Y:S05]  /*4010*/  @!P0 BRA `(.L_x_78) ;  /* 0x0000003000d88947 */ /* 0x004fea0003800000 */
.L_x_142:
        /* <DEDUP_REMOVED lines=9> */
.L_x_144:
        /* <DEDUP_REMOVED lines=9> */
.L_x_146:
[----:B------:R-:W-:-:S04]  /*4140*/  UIADD3 UR9, UPT, UPT, UR9, 0x1, URZ ;  /* 0x0000000109097890 */ /* 0x000fc8000fffe0ff */
[----:B------:R-:W-:-:S04]  /*4150*/  UISETP.NE.AND UP1, UPT, UR9, 0x4, UPT ;  /* 0x000000040900788c */ /* 0x000fc8000bf25270 */
[----:B------:R-:W-:Y:S02]  /*4160*/  USEL UR8, URZ, 0x1, UP1 ;  /* 0x00000001ff087887 */ /* 0x000fe40008800000 */
[----:B------:R-:W-:-:S04]  /*4170*/  USEL UR9, UR9, URZ, UP1 ;  /* 0x000000ff09097287 */ /* 0x000fc80008800000 */
[----:B------:R-:W-:Y:S01]  /*4180*/  ULEA UR9, UR9, UR5, 0x3 ;  /* 0x0000000509097291 */ /* 0x000fe2000f8e18ff */
[----:B-1----:R-:W-:-:S04]  /*4190*/  LOP3.LUT R3, R2, UR8, RZ, 0x3c, !PT ;  /* 0x0000000802037c12 */ /* 0x002fc8000f8e3cff */
[----:B------:R-:W-:Y:S01]  /*41a0*/  SHF.L.U32 R3, R3, 0x1f, RZ ;  /* 0x0000001f03037819 */ /* 0x000fe200000006ff */
[----:B------:R-:W-:-:S04]  /*41b0*/  IMAD.U32 R0, RZ, RZ, UR9 ;  /* 0x00000009ff007e24 */ /* 0x000fc8000f8e00ff */
[----:B------:R1:W2:Y:S03]  /*41c0*/  SYNCS.PHASECHK.TRANS64.TRYWAIT P0, [R0+URZ], R3 ;  /* 0x00000003000075a7 */ /* 0x0002a600080011ff */
[----:B--2---:R-:W-:Y:S05]  /*41d0*/  @!P0 NANOSLEEP.SYNCS 0x989680 ;  /* 0x009896800000895d */ /* 0x004fea0003900000 */
[----:B------:R-:W2:Y:S02]  /*41e0*/  @!P0 SYNCS.PHASECHK.TRANS64 P0, [R0+URZ], R3 ;  /* 0x00000003000085a7 */ /* 0x000ea400080010ff */
[----:B--2---:R-:W-:Y:S05]  /*41f0*/  @P0 BRA `(.L_x_81) ;  /* 0x0000000000200947 */ /* 0x004fea0003800000 */
.L_x_82:
[----:B--2---:R2:W4:Y:S02]  /*4200*/  SYNCS.PHASECHK.TRANS64.TRYWAIT P0, [R0+URZ], R3 ;  /* 0x00000003000075a7 */ /* 0x00452400080011ff */
[----:B----4-:R-:W-:Y:S05]  /*4210*/  @!P0 NANOSLEEP.SYNCS 0x989680 ;  /* 0x009896800000895d */ /* 0x010fea0003900000 */
[----:B------:R-:W4:Y:S02]  /*4220*/  @!P0 SYNCS.PHASECHK.TRANS64 P0, [R0+URZ], R3 ;  /* 0x00000003000085a7 */ /* 0x000f2400080010ff */
[----:B----4-:R-:W-:Y:S05]  /*4230*/  @!P0 BRA `(.L_x_82) ;  /* 0xfffffffc00f08947 */ /* 0x010fea000383ffff */
[----:B------:R-:W-:Y:S05]  /*4240*/  BRA `(.L_x_81) ;  /* 0x00000000000c7947 */ /* 0x000fea0003800000 */
.L_x_77:
[----:B------:R-:W-:-:S04]  /*4250*/  UIADD3 UR5, UPT, UPT, UR7, 0x100, URZ ;  /* 0x0000010007057890 */ /* 0x000fc8000fffe0ff */
[----:B------:R-:W-:-:S09]  /*4260*/  UPRMT UR5, UR4, 0x654, UR5 ;  /* 0x0000065404057896 */ /* 0x000fd20008000005 */
[----:B------:R-:W-:Y:S03]  /*4270*/  SYNCS.ARRIVE.TRANS64.RED.A1T0 RZ, [UR5], RZ ;  /* 0x000000ffffff79a7 */ /* 0x000fe60008100405 */
.L_x_81:
[----:B-12---:R-:W-:Y:S01]  /*4280*/  SHF.L.U32 R3, RZ, 0x1f, RZ ;  /* 0x0000001fff037819 */ /* 0x006fe200000006ff */
[----:B------:R-:W-:Y:S01]  /*4290*/  UIADD3 UR5, UPT, UPT, UR7, 0x100, URZ ;  /* 0x0000010007057890 */ /* 0x000fe2000fffe0ff */
[----:B------:R-:W-:Y:S02]  /*42a0*/  PLOP3.LUT P0, PT, PT, PT, UP0, 0x80, 0x8 ;  /* 0x000000000008781c */ /* 0x000fe40003f0f008 */
[----:B------:R-:W1:Y:S02]  /*42b0*/  SYNCS.PHASECHK.TRANS64.TRYWAIT P1, [UR7+0x100], R3 ;  /* 0x00010003ff0075a7 */ /* 0x000e640008021107 */
[----:B-1----:R-:W-:Y:S09]  /*42c0*/  @!P1 BRA `(.L_x_83) ;  /* 0x0000003000749947 */ /* 0x002ff20003800000 */
.L_x_148:
[----:B------:R-:W-:Y:S01]  /*42d0*/  @!UP0 UPRMT UR5, UR4, 0x654, UR5 ;  /* 0x0000065404058896 */ /* 0x000fe20008000005 */
[----:B------:R-:W-:Y:S02]  /*42e0*/  UMOV UR8, 0xffff ;  /* 0x0000ffff00087882 */ /* 0x000fe40000000000 */
[----:B------:R-:W-:-:S06]  /*42f0*/  UMOV UR4, 0x1 ;  /* 0x0000000100047882 */ /* 0x000fcc0000000000 */
[----:B------:R-:W-:Y:S01]  /*4300*/  @!P0 SYNCS.ARRIVE.TRANS64.RED.A1T0 RZ, [UR5], RZ ;  /* 0x000000ffffff89a7 */ /* 0x000fe20008100405 */
[----:B------:R-:W-:Y:S01]  /*4310*/  NOP ;  /* 0x0000000000007918 */ /* 0x000fe20000000000 */
[----:B-1----:R-:W1:Y:S01]  /*4320*/  LDS R0, [UR6+0x14] ;  /* 0x00001406ff007984 */ /* 0x002e620008000800 */
[----:B------:R-:W-:-:S04]  /*4330*/  ULOP3.LUT UR5, UR21, 0xffff, URZ, 0xc0, !UPT ;  /* 0x0000ffff15057892 */ /* 0x000fc8000f8ec0ff */
[----:B------:R-:W-:-:S04]  /*4340*/  USHF.R.U32.HI UR5, URZ, 0x5, UR5 ;  /* 0x00000005ff057899 */ /* 0x000fc80008011605 */
[----:B------:R-:W-:Y:S02]  /*4350*/  USHF.L.U32 UR8, UR8, UR5, URZ ;  /* 0x0000000508087299 */ /* 0x000fe400080006ff */
[----:B------:R-:W-:-:S04]  /*4360*/  USHF.L.U32 UR4, UR4, UR5, URZ ;  /* 0x0000000504047299 */ /* 0x000fc800080006ff */
[----:B-1----:R-:W-:-:S04]  /*4370*/  LOP3.LUT R0, R0, UR8, RZ, 0xc0, !PT ;  /* 0x0000000800007c12 */ /* 0x002fc8000f8ec0ff */
[----:B------:R-:W-:-:S13]  /*4380*/  ISETP.NE.AND P0, PT, R0, UR8, PT ;  /* 0x0000000800007c0c */ /* 0x000fda000bf05270 */
[----:B------:R-:W-:Y:S05]  /*4390*/  @P0 BRA `(.L_x_84) ;  /* 0x0000000000580947 */ /* 0x000fea0003800000 */
[----:B------:R-:W1:Y:S02]  /*43a0*/  LDS R0, [UR6+0x18] ;  /* 0x00001806ff007984 */ /* 0x000e640008000800 */
[----:B-1----:R-:W-:-:S04]  /*43b0*/  LOP3.LUT R0, R0, UR4, RZ, 0xc0, !PT ;  /* 0x0000000400007c12 */ /* 0x002fc8000f8ec0ff */
[----:B------:R-:W-:-:S13]  /*43c0*/  ISETP.NE.AND P0, PT, R0, UR4, PT ;  /* 0x0000000400007c0c */ /* 0x000fda000bf05270 */
[----:B------:R-:W-:Y:S05]  /*43d0*/  @P0 BRA `(.L_x_85) ;  /* 0x00000000003c0947 */ /* 0x000fea0003800000 */
[----:B------:R-:W1:Y:S01]  /*43e0*/  S2R R2, SR_LANEID ;  /* 0x0000000000027919 */ /* 0x000e620000000000 */
[----:B------:R-:W-:Y:S01]  /*43f0*/  ULOP3.LUT UR8, URZ, UR8, URZ, 0x33, !UPT ;  /* 0x00000008ff087292 */ /* 0x000fe2000f8e33ff */
[----:B------:R-:W-:Y:S01]  /*4400*/  LOP3.LUT R4, RZ, UR4, RZ, 0x33, !PT ;  /* 0x00000004ff047c12 */ /* 0x000fe2000f8e33ff */
[----:B------:R-:W-:Y:S02]  /*4410*/  VOTEU.ANY UR7, UPT, PT ;  /* 0x0000000000077886 */ /* 0x000fe400038e0100 */
[----:B------:R-:W-:Y:S01]  /*4420*/  UFLO.U32 UR7, UR7 ;  /* 0x00000007000772bd */ /* 0x000fe200080e0000 */
[----:B------:R-:W2:Y:S01]  /*4430*/  REDUX UR4, R4 ;  /* 0x00000000040473c4 */ /* 0x000ea20000000000 */
[----:B------:R-:W-:-:S06]  /*4440*/  IMAD.U32 R0, RZ, RZ, UR8 ;  /* 0x00000008ff007e24 */ /* 0x000fcc000f8e00ff */
[----:B------:R4:W-:Y:S01]  /*4450*/  UTCATOMSWS.AND URZ, UR8 ;  /* 0x0000000800ff79e3 */ /* 0x0009e20008000000 */
[----:B------:R-:W3:Y:S01]  /*4460*/  REDUX UR5, R0 ;  /* 0x00000000000573c4 */ /* 0x000ee20000000000 */
[----:B-1----:R-:W-:Y:S01]  /*4470*/  ISETP.EQ.U32.AND P0, PT, R2, UR7, PT ;  /* 0x0000000702007c0c */ /* 0x002fe2000bf02070 */
[----:B--2---:R-:W-:Y:S01]  /*4480*/  IMAD.U32 R2, RZ, RZ, UR4 ;  /* 0x00000004ff027e24 */ /* 0x004fe2000f8e00ff */
[----:B---3--:R-:W-:-:S11]  /*4490*/  MOV R3, UR5 ;  /* 0x0000000500037c02 */ /* 0x008fd60008000f00 */
[----:B------:R4:W-:Y:S04]  /*44a0*/  @P0 ATOMS.AND RZ, [UR6+0x14], R3 ;  /* 0x00001403ffff098c */ /* 0x0009e8000a800006 */
[----:B------:R4:W-:Y:S01]  /*44b0*/  @P0 ATOMS.AND RZ, [UR6+0x18], R2 ;  /* 0x00001802ffff098c */ /* 0x0009e2000a800006 */
[----:B------:R-:W-:Y:S05]  /*44c0*/  BRA `(.L_x_86) ;  /* 0x0000000000147947 */ /* 0x000fea0003800000 */
.L_x_85:
[----:B------:R-:W-:Y:S02]  /*44d0*/  MOV R2, 0x44f0 ;  /* 0x000044f000027802 */ /* 0x000fe40000000f00 */
[----:B---3-5:R-:W-:Y:S05]  /*44e0*/  CALL.REL.NOINC `($__internal_0_$__cuda_sm10x_tcgen05_guardrail_trap_col_being_dealloced_not_returned_by_alloc) ;  /* 0x0000003000887944 */ /* 0x028fea0003c00000 */
[----:B------:R-:W-:Y:S05]  /*44f0*/  BRA `(.L_x_86) ;  /* 0x0000000000087947 */ /* 0x000fea0003800000 */
.L_x_84:
[----:B------:R-:W-:Y:S02]  /*4500*/  MOV R2, 0x4520 ;  /* 0x0000452000027802 */ /* 0x000fe40000000f00 */
[----:B---3-5:R-:W-:Y:S05]  /*4510*/  CALL.REL.NOINC `($__internal_2_$__cuda_sm10x_tcgen05_guardrail_trap_unallocated_columns_being_dealloced) ;  /* 0x0000003000947944 */ /* 0x028fea0003c00000 */
.L_x_86:
[----:B------:R-:W-:Y:S01]  /*4520*/  NOP ;  /* 0x0000000000007918 */ /* 0x000fe20000000000 */
[----:B----4-:R-:W-:Y:S05]  /*4530*/  EXIT ;  /* 0x000000000000794d */ /* 0x010fea0003800000 */
.L_x_57:
[----:B------:R-:W-:-:S09]  /*4540*/  UISETP.NE.OR UP5, UPT, UR10, 0x3, !UP5 ;  /* 0x000000030a00788c */ /* 0x000fd2000efa5670 */
[----:B------:R-:W-:Y:S05]  /*4550*/  BRA.U UP5, `(.L_x_87) ;  /* 0x0000000905c87547 */ /* 0x000fea000b800000 */
[----:B------:R-:W1:Y:S01]  /*4560*/  LDC R0, c[0x0][0xb30] ;  /* 0x0002cc00ff007b82 */ /* 0x000e620000000800 */
[----:B------:R-:W2:Y:S01]  /*4570*/  LDCU.64 UR8, c[0x0][0x888] ;  /* 0x00011100ff0877ac */ /* 0x000ea20008000a00 */
[----:B------:R-:W-:Y:S01]  /*4580*/  IMAD.MOV.U32 R30, RZ, RZ, 0x1 ;  /* 0x00000001ff1e7424 */ /* 0x000fe200078e00ff */
[----:B------:R-:W-:Y:S01]  /*4590*/  CS2R R28, SRZ ;  /* 0x00000000001c7805 */ /* 0x000fe2000001ff00 */
[----:B------:R-:W-:Y:S01]  /*45a0*/  IMAD.MOV.U32 R25, RZ, RZ, 0x1000 ;  /* 0x00001000ff197424 */ /* 0x000fe200078e00ff */
[----:B------:R-:W3:Y:S03]  /*45b0*/  LDCU.64 UR4, c[0x0][0x890] ;  /* 0x00011200ff0477ac */ /* 0x000ee60008000a00 */
[----:B------:R-:W4:Y:S01]  /*45c0*/  LDC R19, c[0x0][0x370] ;  /* 0x0000dc00ff137b82 */ /* 0x000f220000000800 */
[----:B------:R-:W-:Y:S01]  /*45d0*/  UMOV UR6, 0x400 ;  /* 0x0000040000067882 */ /* 0x000fe20000000000 */
[----:B------:R-:W-:-:S02]  /*45e0*/  UPLOP3.LUT UP1, UPT, UPT, UPT, UPT, 0x40, 0x4 ;  /* 0x000000000004789c */ /* 0x000fc40003f2e870 */
[----:B------:R-:W-:-:S04]  /*45f0*/  ULEA UR6, UR37, UR6, 0x18 ;  /* 0x0000000625067291 */ /* 0x000fc8000f8ec0ff */
[----:B------:R-:W4:Y:S01]  /*4600*/  LDC R2, c[0x0][0xb0c] ;  /* 0x0002c300ff027b82 */ /* 0x000f220000000800 */
[----:B--2---:R-:W-:Y:S02]  /*4610*/  UISETP.NE.U32.AND UP2, UPT, UR8, URZ, UPT ;  /* 0x000000ff0800728c */ /* 0x004fe4000bf45070 */
[----:B------:R-:W-:Y:S02]  /*4620*/  UIADD3 UR8, UPT, UPT, UR6, 0x60, URZ ;  /* 0x0000006006087890 */ /* 0x000fe4000fffe0ff */
[----:B---3--:R-:W-:-:S03]  /*4630*/  UISETP.NE.U32.AND UP3, UPT, UR4, URZ, UPT ;  /* 0x000000ff0400728c */ /* 0x008fc6000bf65070 */
[----:B------:R-:W2:Y:S01]  /*4640*/  LDC R18, c[0x0][0xb20] ;  /* 0x0002c800ff127b82 */ /* 0x000ea20000000800 */
[----:B-1----:R-:W-:Y:S01]  /*4650*/  ISETP.NE.AND P1, PT, R0, 0x1, PT ;  /* 0x000000010000780c */ /* 0x002fe20003f25270 */
[----:B------:R-:W-:Y:S02]  /*4660*/  UISETP.NE.AND.EX UP2, UPT, UR9, URZ, UPT, UP2 ;  /* 0x000000ff0900728c */ /* 0x000fe4000bf45320 */
[----:B------:R-:W-:Y:S02]  /*4670*/  UPRMT UR37, UR37, 0x654, UR8 ;  /* 0x0000065425257896 */ /* 0x000fe40008000008 */
[----:B------:R-:W-:Y:S02]  /*4680*/  UISETP.NE.AND.EX UP3, UPT, UR5, URZ, UPT, UP3 ;  /* 0x000000ff0500728c */ /* 0x000fe4000bf65330 */
[----:B------:R-:W1:Y:S08]  /*4690*/  LDC.64 R32, c[0x0][0x348] ;  /* 0x0000d200ff207b82 */ /* 0x000e700000000a00 */
[----:B------:R-:W3:Y:S08]  /*46a0*/  LDC.64 R16, c[0x0][0xb10] ;  /* 0x0002c400ff107b82 */ /* 0x000ef00000000a00 */
[----:B------:R-:W1:Y:S08]  /*46b0*/  LDC.64 R6, c[0x0][0xb18] ;  /* 0x0002c600ff067b82 */ /* 0x000e700000000a00 */
[----:B------:R-:W1:Y:S08]  /*46c0*/  LDC.64 R4, c[0x0][0xb28] ;  /* 0x0002ca00ff047b82 */ /* 0x000e700000000a00 */
[----:B--2-4-:R-:W1:Y:S02]  /*46d0*/  LDC R24, c[0x0][0x374] ;  /* 0x0000dd00ff187b82 */ /* 0x014e640000000800 */
.L_x_95:
[C---:B------:R-:W-:Y:S02]  /*46e0*/  LEA R0, R29.reuse, UR6, 0x3 ;  /* 0x000000061d007c11 */ /* 0x040fe4000f8e18ff */
[----:B------:R-:W-:Y:S02]  /*46f0*/  SHF.L.U32 R3, R28, 0x1f, RZ ;  /* 0x0000001f1c037819 */ /* 0x000fe400000006ff */
[----:B------:R-:W-:Y:S02]  /*4700*/  LEA R20, R29, UR6, 0x4 ;  /* 0x000000061d147c11 */ /* 0x000fe4000f8e20ff */
[----:B--2---:R-:W2:Y:S02]  /*4710*/  SYNCS.PHASECHK.TRANS64.TRYWAIT P0, [R0+URZ+0x80], R3 ;  /* 0x00008003000075a7 */ /* 0x004ea400080011ff */
[----:B--2---:R-:W-:Y:S05]  /*4720*/  @!P0 BRA `(.L_x_88) ;  /* 0x0000002c00748947 */ /* 0x004fea0003800000 */
.L_x_149:
[----:B------:R-:W-:Y:S01]  /*4730*/  ISETP.GE.AND P0, PT, R40, 0x1, PT ;  /* 0x000000012800780c */ /* 0x000fe20003f06270 */
[----:B------:R-:W4:Y:S01]  /*4740*/  LDS.128 R20, [R20+0x110] ;  /* 0x0001100014147984 */ /* 0x000f220000000c00 */
[----:B------:R-:W-:Y:S01]  /*4750*/  ISETP.NE.U32.AND P4, PT, RZ, UR4, PT ;  /* 0x00000004ff007c0c */ /* 0x000fe2000bf85070 */
[----:B--2---:R-:W-:Y:S01]  /*4760*/  VIADD R0, R0, 0x90 ;  /* 0x0000009000007836 */ /* 0x004fe20000000000 */
[----:B------:R-:W-:Y:S02]  /*4770*/  SHF.L.U32 R26, R30, 0x1f, RZ ;  /* 0x0000001f1e1a7819 */ /* 0x000fe400000006ff */
[----:B------:R-:W-:Y:S02]  /*4780*/  ISETP.NE.AND.EX P4, PT, RZ, UR5, PT, P4 ;  /* 0x00000005ff007c0c */ /* 0x000fe4000bf85340 */
[----:B------:R-:W-:Y:S01]  /*4790*/  PRMT R0, RZ, 0x654, R0 ;  /* 0x00000654ff007816 */ /* 0x000fe20000000000 */
[----:B------:R-:W-:Y:S01]  /*47a0*/  @!PT LDS RZ, [RZ] ;  /* 0x00000000fffff984 */ /* 0x000fe20000000800 */
[----:B------:R-:W-:Y:S01]  /*47b0*/  @!PT LDS RZ, [RZ] ;  /* 0x00000000fffff984 */ /* 0x000fe20000000800 */
[----:B------:R-:W-:Y:S01]  /*47c0*/  @!PT LDS RZ, [RZ] ;  /* 0x00000000fffff984 */ /* 0x000fe20000000800 */
[----:B------:R-:W-:Y:S01]  /*47d0*/  @!PT LDS RZ, [RZ] ;  /* 0x00000000fffff984 */ /* 0x000fe20000000800 */
[----:B------:R2:W-:Y:S06]  /*47e0*/  MEMBAR.ALL.CTA ;  /* 0x0000000000007992 */ /* 0x0005ec0000008000 */
[----:B--2---:R-:W2:Y:S02]  /*47f0*/  FENCE.VIEW.ASYNC.S ;  /* 0x00000000000073c6 */ /* 0x004ea40000000000 */
[----:B--2---:R2:W-:Y:S01]  /*4800*/  SYNCS.ARRIVE.TRANS64.RED.A1T0 RZ, [R0+URZ], RZ ;  /* 0x000000ff00ff79a7 */ /* 0x0045e200081004ff */
[----:B----4-:R-:W-:Y:S11]  /*4810*/  LOP3.LUT P3, RZ, R22, 0x1, RZ, 0xc0, !PT ;  /* 0x0000000116ff7812 */ /* 0x010ff6000786c0ff */
[----:B------:R-:W-:Y:S02]  /*4820*/  @!UPT UIADD3 URZ, UPT, UPT, URZ, URZ, URZ ;  /* 0x000000fffffff290 */ /* 0x000fe4000fffe0ff */
[----:B------:R-:W-:Y:S02]  /*4830*/  @P3 MOV R13, R20 ;  /* 0x00000014000d3202 */ /* 0x000fe40000000f00 */
[----:B------:R-:W-:Y:S01]  /*4840*/  @P3 LOP3.LUT R8, R21, 0xffff, RZ, 0xc0, !PT ;  /* 0x0000ffff15083812 */ /* 0x000fe200078ec0ff */
[----:B--2---:R-:W-:Y:S06]  /*4850*/  @!P0 BRA `(.L_x_89) ;  /* 0x0000000000a48947 */ /* 0x004fec0003800000 */
[----:B-1----:R-:W-:Y:S01]  /*4860*/  IMAD.HI.U32 R31, R24, R7, RZ ;  /* 0x00000007181f7227 */ /* 0x002fe200078e00ff */
[----:B------:R-:W-:Y:S02]  /*4870*/  ISETP.NE.AND P0, PT, R6, 0x1, PT ;  /* 0x000000010600780c */ /* 0x000fe40003f05270 */
[----:B------:R-:W-:Y:S01]  /*4880*/  ISETP.NE.AND P2, PT, R40, 0x1, PT ;  /* 0x000000012800780c */ /* 0x000fe20003f45270 */
[----:B---3--:R-:W-:Y:S01]  /*4890*/  IMAD.HI.U32 R34, R19, R16, RZ ;  /* 0x0000001013227227 */ /* 0x008fe200078e00ff */
[----:B------:R-:W-:Y:S02]  /*48a0*/  SHF.R.U32.HI R31, RZ, R18, R31 ;  /* 0x00000012ff1f7219 */ /* 0x000fe4000001161f */
[----:B------:R-:W-:Y:S01]  /*48b0*/  ISETP.NE.AND P5, PT, R2, 0x1, PT ;  /* 0x000000010200780c */ /* 0x000fe20003fa5270 */
[----:B------:R-:W-:Y:S01]  /*48c0*/  IMAD.HI.U32 R36, R13, R16, RZ ;  /* 0x000000100d247227 */ /* 0x000fe200078e00ff */
[----:B------:R-:W-:Y:S02]  /*48d0*/  SHF.R.U32.HI R34, RZ, R17, R34 ;  /* 0x00000011ff227219 */ /* 0x000fe40000011622 */
[----:B------:R-:W-:Y:S01]  /*48e0*/  SEL R3, R24, R31, !P0 ;  /* 0x0000001f18037207 */ /* 0x000fe20004000000 */
[C---:B------:R-:W-:Y:S01]  /*48f0*/  IMAD.HI.U32 R31, R8.reuse, R7, RZ ;  /* 0x00000007081f7227 */ /* 0x040fe200078e00ff */
[----:B------:R-:W-:Y:S02]  /*4900*/  SEL R11, R19, R34, !P5 ;  /* 0x00000022130b7207 */ /* 0x000fe40006800000 */
[----:B------:R-:W-:Y:S01]  /*4910*/  SHF.R.U32.HI R36, RZ, R17, R36 ;  /* 0x00000011ff247219 */ /* 0x000fe20000011624 */
[----:B------:R-:W-:Y:S01]  /*4920*/  IMAD.HI.U32 R38, R3, R4, RZ ;  /* 0x0000000403267227 */ /* 0x000fe200078e00ff */
[----:B------:R-:W-:Y:S03]  /*4930*/  SHF.R.U32.HI R31, RZ, R18, R31 ;  /* 0x00000012ff1f7219 */ /* 0x000fe6000001161f */
[----:B------:R-:W-:Y:S01]  /*4940*/  IMAD.HI.U32 R34, R11, R4, RZ ;  /* 0x000000040b227227 */ /* 0x000fe200078e00ff */
[----:B------:R-:W-:Y:S02]  /*4950*/  @P2 SHF.R.U32.HI R3, RZ, R5, R38 ;  /* 0x00000005ff032219 */ /* 0x000fe40000011626 */
[----:B------:R-:W-:Y:S02]  /*4960*/  SEL R9, R8, R31, !P0 ;  /* 0x0000001f08097207 */ /* 0x000fe40004000000 */
[----:B------:R-:W-:Y:S01]  /*4970*/  @P2 SHF.R.U32.HI R11, RZ, R5, R34 ;  /* 0x00000005ff0b2219 */ /* 0x000fe20000011622 */
[C---:B------:R-:W-:Y:S01]  /*4980*/  IMAD R10, R40.reuse, R3, RZ ;  /* 0x00000003280a7224 */ /* 0x040fe200078e02ff */
[----:B------:R-:W-:Y:S01]  /*4990*/  SEL R3, R13, R36, !P5 ;  /* 0x000000240d037207 */ /* 0x000fe20006800000 */
[C---:B------:R-:W-:Y:S03]  /*49a0*/  IMAD.HI.U32 R14, R9.reuse, R4, RZ ;  /* 0x00000004090e7227 */ /* 0x040fe600078e00ff */
[----:B------:R-:W-:Y:S01]  /*49b0*/  ISETP.GE.AND P0, PT, R9, R10, PT ;  /* 0x0000000a0900720c */ /* 0x000fe20003f06270 */
[C---:B------:R-:W-:Y:S01]  /*49c0*/  IMAD R12, R40.reuse, R11, RZ ;  /* 0x0000000b280c7224 */ /* 0x040fe200078e02ff */
[-C--:B------:R-:W-:Y:S04]  /*49d0*/  SHF.R.U32.HI R14, RZ, R5.reuse, R14 ;  /* 0x00000005ff0e7219 */ /* 0x080fe8000001160e */
[----:B------:R-:W-:Y:S02]  /*49e0*/  ISETP.GE.OR P0, PT, R3, R12, P0 ;  /* 0x0000000c0300720c */ /* 0x000fe40000706670 */
[----:B------:R-:W-:Y:S05]  /*49f0*/  SEL R15, R9, R14, !P2 ;  /* 0x0000000e090f7207 */ /* 0x000fea0005000000 */
[----:B------:R-:W-:Y:S04]  /*4a00*/  IMAD.MOV R14, RZ, RZ, -R15 ;  /* 0x000000ffff0e7224 */ /* 0x000fe800078e0a0f */
[----:B------:R-:W-:Y:S02]  /*4a10*/  IMAD R14, R40, R14, R9 ;  /* 0x0000000e280e7224 */ /* 0x000fe400078e0209 */
[C---:B------:R-:W-:Y:S05]  /*4a20*/  @!P0 IMAD.HI.U32 R10, R3.reuse, R4, RZ ;  /* 0x00000004030a8227 */ /* 0x040fea00078e00ff */
[----:B------:R-:W-:Y:S04]  /*4a30*/  @!P0 SHF.R.U32.HI R10, RZ, R5, R10 ;  /* 0x00000005ff0a8219 */ /* 0x000fe8000001160a */
[----:B------:R-:W-:Y:S01]  /*4a40*/  @!P0 SEL R0, R3, R10, !P2 ;  /* 0x0000000a03008207 */ /* 0x000fe20005000000 */
[----:B------:R-:W-:Y:S03]  /*4a50*/  IMAD.MOV R10, RZ, RZ, -R3 ;  /* 0x000000ffff0a7224 */ /* 0x000fe600078e0a03 */
[----:B------:R-:W-:Y:S01]  /*4a60*/  @!P0 IADD3 R15, PT, PT, R15, -R0, RZ ;  /* 0x800000000f0f8210 */ /* 0x000fe20007ffe0ff */
[----:B------:R-:W-:Y:S01]  /*4a70*/  @!P0 IMAD R0, R11, R14, R0 ;  /* 0x0000000e0b008224 */ /* 0x000fe200078e0200 */
[----:B------:R-:W-:Y:S01]  /*4a80*/  IADD3 R11, PT, PT, -R9, RZ, RZ ;  /* 0x000000ff090b7210 */ /* 0x000fe20007ffe1ff */
[----:B------:R-:W-:Y:S02]  /*4a90*/  IMAD R13, R2, R10, R13 ;  /* 0x0000000a020d7224 */ /* 0x000fe400078e020d */
[----:B------:R-:W-:Y:S02]  /*4aa0*/  @!P0 IMAD R9, R15, R40, R3 ;  /* 0x000000280f098224 */ /* 0x000fe400078e0203 */
[----:B------:R-:W-:Y:S02]  /*4ab0*/  @!P0 IMAD.MOV.U32 R3, RZ, RZ, R0 ;  /* 0x000000ffff038224 */ /* 0x000fe400078e0000 */
[----:B------:R-:W-:Y:S02]  /*4ac0*/  IMAD R8, R6, R11, R8 ;  /* 0x0000000b06087224 */ /* 0x000fe400078e0208 */
[----:B------:R-:W-:Y:S02]  /*4ad0*/  IMAD R13, R3, R2, R13 ;  /* 0x00000002030d7224 */ /* 0x000fe400078e020d */
[----:B------:R-:W-:Y:S02]  /*4ae0*/  IMAD R8, R9, R6, R8 ;  /* 0x0000000609087224 */ /* 0x000fe400078e0208 */
.L_x_89:
[----:B------:R-:W-:Y:S05]  /*4af0*/  BRA.U UP1, `(.L_x_90) ;  /* 0x0000000101107547 */ /* 0x000fea000b800000 */
[----:B------:R-:W-:Y:S04]  /*4b00*/  MOV R0, UR7 ;  /* 0x0000000700007c02 */ /* 0x000fe80008000f00 */
[----:B------:R-:W-:Y:S04]  /*4b10*/  SHF.L.U32 R3, R0, 0x1f, RZ ;  /* 0x0000001f00037819 */ /* 0x000fe800000006ff */
[----:B------:R-:W2:Y:S02]  /*4b20*/  SYNCS.PHASECHK.TRANS64.TRYWAIT P0, [UR6+0x78], R3 ;  /* 0x00007803ff0075a7 */ /* 0x000ea40008001106 */
[----:B--2---:R-:W-:Y:S05]  /*4b30*/  @!P0 BRA `(.L_x_91) ;  /* 0x0000002800848947 */ /* 0x004fea0003800000 */
.L_x_90:
[----:B------:R-:W-:Y:S05]  /*4b40*/  BRA.U !UP3, `(.L_x_92) ;  /* 0x000000010b347547 */ /* 0x000fea000b800000 */
[----:B------:R-:W-:Y:S01]  /*4b50*/  UPLOP3.LUT UP0, UPT, UPT, UPT, UP2, 0x80, 0x8 ;  /* 0x000000000008789c */ /* 0x000fe20003f0f020 */
[----:B--2---:R-:W-:Y:S02]  /*4b60*/  HFMA2 R0, -RZ, RZ, 0, 5.9604644775390625e-08 ;  /* 0x00000001ff007431 */ /* 0x004fe400000001ff */
[----:B------:R-:W-:Y:S03]  /*4b70*/  IMAD.MOV.U32 R95, RZ, RZ, 0x1 ;  /* 0x00000001ff5f7424 */ /* 0x000fe600078e00ff */
[----:B------:R-:W-:Y:S05]  /*4b80*/  PLOP3.LUT P0, PT, PT, PT, UP0, 0x80, 0x8 ;  /* 0x000000000008781c */ /* 0x000fea0003f0f008 */
[----:B------:R-:W2:Y:S01]  /*4b90*/  @UP0 LDCU.64 UR10, c[0x0][0x888] ;  /* 0x00011100ff0a07ac */ /* 0x000ea20008000a00 */
[----:B------:R-:W-:Y:S07]  /*4ba0*/  @UP0 UIMAD UR8, UR36, UR4, URZ ;  /* 0x00000004240802a4 */ /* 0x000fee000f8e02ff */
[----:B------:R-:W-:Y:S01]  /*4bb0*/  @!P0 PRMT R95, R0, 0x7610, R95 ;  /* 0x00007610005f8816 */ /* 0x000fe2000000005f */
[----:B--2---:R-:W-:Y:S03]  /*4bc0*/  @UP0 UIMAD.WIDE UR10, UR8, 0x4, UR10 ;  /* 0x00000004080a08a5 */ /* 0x004fe6000f8e020a */
[----:B------:R-:W2:Y:S03]  /*4bd0*/  @!UP0 LDCU UR8, c[0x0][0x880] ;  /* 0x00011000ff0887ac */ /* 0x000ea60008000800 */
[----:B------:R-:W-:Y:S01]  /*4be0*/  IMAD.U32 R10, RZ, RZ, UR10 ;  /* 0x0000000aff0a7e24 */ /* 0x000fe2000f8e00ff */
[----:B------:R-:W-:Y:S05]  /*4bf0*/  MOV R11, UR11 ;  /* 0x0000000b000b7c02 */ /* 0x000fea0008000f00 */
[----:B-----5:R4:W5:Y:S02]  /*4c00*/  @P0 LDG.E R49, desc[UR40][R10.64] ;  /* 0x000000280a310981 */ /* 0x020964000c1e1900 */
[----:B--2-4-:R-:W-:Y:S07]  /*4c10*/  @!P0 IMAD.U32 R49, RZ, RZ, UR8 ;  /* 0x00000008ff318e24 */ /* 0x014fee000f8e00ff */
.L_x_92:
[----:B-----5:R-:W-:Y:S01]  /*4c20*/  @!P4 FSETP.EQ.AND P5, PT, R49, RZ, PT ;  /* 0x000000ff3100c20b */ /* 0x020fe20003fa2000 */
[----:B------:R-:W-:Y:S01]  /*4c30*/  @!UPT UIADD3 URZ, UPT, UPT, URZ, URZ, URZ ;  /* 0x000000fffffff290 */ /* 0x000fe2000fffe0ff */
[----:B------:R-:W-:Y:S11]  /*4c40*/  @!P4 BRA `(.L_x_93) ;  /* 0x000000000014c947 */ /* 0x000ff60003800000 */
[----:B------:R-:W-:Y:S02]  /*4c50*/  LOP3.LUT P0, RZ, R95, 0xff, RZ, 0xc0, !PT ;  /* 0x000000ff5fff7812 */ /* 0x000fe4000780c0ff */
[----:B------:R-:W-:Y:S04]  /*4c60*/  PLOP3.LUT P5, PT, PT, PT, UP0, 0x80, 0x8 ;  /* 0x000000000008781c */ /* 0x000fe80003faf008 */
[----:B------:R-:W-:Y:S07]  /*4c70*/  PLOP3.LUT P5, PT, P5, PT, PT, 0x8, 0x80 ;  /* 0x000000000080781c */ /* 0x000fee0002fae170 */
[----:B------:R-:W-:Y:S11]  /*4c80*/  @P0 FSETP.EQ.AND P5, PT, R49, RZ, PT ;  /* 0x000000ff3100020b */ /* 0x000ff60003fa2000 */
[----:B------:R-:W-:Y:S02]  /*4c90*/  @!UPT UIADD3 URZ, UPT, UPT, URZ, URZ, URZ ;  /* 0x000000fffffff290 */ /* 0x000fe4000fffe0ff */
.L_x_93:
[----:B------:R-:W4:Y:S01]  /*4ca0*/  SYNCS.PHASECHK.TRANS64.TRYWAIT P4, [UR6+0x68], R26 ;  /* 0x0000681aff0075a7 */ /* 0x000f220008081106 */
[----:B------:R-:W-:Y:S01]  /*4cb0*/  @P3 SHF.R.U32.HI R27, RZ, 0x10, R21 ;  /* 0x00000010ff1b3819 */ /* 0x000fe20000011615 */
[----:B------:R-:W-:Y:S01]  /*4cc0*/  VIADD R29, R29, 0x1 ;  /* 0x000000011d1d7836 */ /* 0x000fe20000000000 */
[----:B------:R-:W5:Y:S08]  /*4cd0*/  LDC.64 R14, c[0x0][0xb10] ;  /* 0x0002c400ff0e7b82 */ /* 0x000f700000000a00 */
[----:B------:R-:W1:Y:S08]  /*4ce0*/  LDC.64 R10, c[0x0][0xb18] ;  /* 0x0002c600ff0a7b82 */ /* 0x000e700000000a00 */
[----:B--2---:R-:W2:Y:S08]  /*4cf0*/  @!P1 LDC R0, c[0x0][0xb20] ;  /* 0x0002c800ff009b82 */ /* 0x004eb00000000800 */
[----:B------:R-:W3:Y:S01]  /*4d00*/  @!P1 LDC R3, c[0x0][0xb0c] ;  /* 0x0002c300ff039b82 */ /* 0x000ee20000000800 */
[----:B-----5:R-:W-:Y:S05]  /*4d10*/  @!P1 IMAD.HI.U32 R14, R13, R14, RZ ;  /* 0x0000000e0d0e9227 */ /* 0x020fea00078e00ff */
[----:B------:R-:W-:Y:S01]  /*4d20*/  @!P1 SHF.R.U32.HI R14, RZ, R15, R14 ;  /* 0x0000000fff0e9219 */ /* 0x000fe2000001160e */
[----:B-1----:R-:W-:Y:S01]  /*4d30*/  @!P1 IMAD.HI.U32 R11, R8, R11, RZ ;  /* 0x0000000b080b9227 */ /* 0x002fe200078e00ff */
[----:B------:R-:W-:Y:S04]  /*4d40*/  @!P1 ISETP.NE.AND P0, PT, R10, 0x1, PT ;  /* 0x000000010a00980c */ /* 0x000fe80003f05270 */
[----:B--2---:R-:W-:Y:S02]  /*4d50*/  @!P1 SHF.R.U32.HI R9, RZ, R0, R11 ;  /* 0x00000000ff099219 */ /* 0x004fe4000001160b */
[----:B---3--:R-:W-:Y:S02]  /*4d60*/  @!P1 ISETP.NE.AND P2, PT, R3, 0x1, PT ;  /* 0x000000010300980c */ /* 0x008fe40003f45270 */
[----:B------:R-:W-:Y:S02]  /*4d70*/  @!P1 SEL R9, R8, R9, !P0 ;  /* 0x0000000908099207 */ /* 0x000fe40004000000 */
[----:B------:R-:W-:Y:S02]  /*4d80*/  ELECT P0, URZ, PT ;  /* 0x0000000000ff782f */ /* 0x000fe40003800000 */
[----:B------:R-:W-:Y:S05]  /*4d90*/  @!P1 SEL R14, R13, R14, !P2 ;  /* 0x0000000e0d0e9207 */ /* 0x000fea0005000000 */
[----:B------:R-:W-:Y:S02]  /*4da0*/  @!P1 IMAD.IADD R0, R9, 0x1, -R14 ;  /* 0x0000000109009824 */ /* 0x000fe400078e0a0e */
[----:B------:R-:W-:Y:S02]  /*4db0*/  @!P1 IMAD.IADD R9, R14, 0x1, -R9 ;  /* 0x000000010e099824 */ /* 0x000fe400078e0a09 */
[----:B------:R-:W-:Y:S02]  /*4dc0*/  @!P1 IMAD R13, R0, R3, R13 ;  /* 0x00000003000d9224 */ /* 0x000fe400078e020d */
[----:B------:R-:W-:Y:S01]  /*4dd0*/  @!P1 IMAD R8, R9, R10, R8 ;  /* 0x0000000a09089224 */ /* 0x000fe200078e0208 */
[----:B----4-:R-:W-:Y:S06]  /*4de0*/  @!P4 BRA `(.L_x_94) ;  /* 0x0000002400f0c947 */ /* 0x010fec0003800000 */
.L_x_152:
[----:B------:R-:W-:Y:S01]  /*4df0*/  PLOP3.LUT P5, PT, P5, P0, PT, 0xf2, 0x2f ;  /* 0x00000000002f781c */ /* 0x000fe20002fa1e72 */
[----:B------:R-:W-:Y:S01]  /*4e00*/  UMOV UR14, 0x0 ;  /* 0x00000000000e7882 */ /* 0x000fe20000000000 */
[----:B------:R-:W-:Y:S01]  /*4e10*/  LOP3.LUT R30, R30, 0x1, RZ, 0x3c, !PT ;  /* 0x000000011e1e7812 */ /* 0x000fe200078e3cff */
[----:B------:R-:W-:Y:S01]  /*4e20*/  UMOV UR15, 0x10000000 ;  /* 0x10000000000f7882 */ /* 0x000fe20000000000 */
[----:B------:R-:W-:Y:S01]  /*4e30*/  UMOV UR12, UR36 ;  /* 0x00000024000c7c82 */ /* 0x000fe20008000000 */
[----:B------:R-:W-:Y:S08]  /*4e40*/  @P3 R2UR UR36, R27 ;  /* 0x000000001b2432ca */ /* 0x000ff000000e0000 */
[----:B-1----:R-:W-:Y:S01]  /*4e50*/  @!P5 IADD3 R3, P0, PT, R32, 0x580, RZ ;  /* 0x000005802003d810 */ /* 0x002fe20007f1e0ff */
[----:B------:R-:W-:Y:S01]  /*4e60*/  @!P5 IMAD.SHL.U32 R94, R94, 0x20, RZ ;  /* 0x000000205e5ed824 */ /* 0x000fe200078e00ff */
[----:B------:R-:W-:Y:S01]  /*4e70*/  VOTEU.ALL UP1, P5 ;  /* 0x0000000000ff7886 */ /* 0x000fe20002820000 */
[----:B------:R-:W-:Y:S01]  /*4e80*/  @!P5 IMAD.SHL.U32 R93, R93, 0x80, RZ ;  /* 0x000000805d5dd824 */ /* 0x000fe200078e00ff */
[----:B------:R-:W-:Y:S01]  /*4e90*/  @!P5 R2UR UR9, R3 ;  /* 0x000000000309d2ca */ /* 0x000fe200000e0000 */
[----:B------:R-:W-:Y:S01]  /*4ea0*/  @!P5 IMAD.X R0, RZ, RZ, R33, P0 ;  /* 0x000000ffff00d224 */ /* 0x000fe200000e0621 */
[----:B------:R-:W-:Y:S01]  /*4eb0*/  @!P5 R2UR UR10, R94 ;  /* 0x000000005e0ad2ca */ /* 0x000fe200000e0000 */
[----:B------:R-:W-:Y:S01]  /*4ec0*/  IMAD.IADD R94, R8, 0x1, R81 ;  /* 0x00000001085e7824 */ /* 0x000fe200078e0251 */
[----:B------:R-:W-:Y:S01]  /*4ed0*/  @!P5 R2UR UR11, R93 ;  /* 0x000000005d0bd2ca */ /* 0x000fe200000e0000 */
[----:B------:R-:W-:Y:S01]  /*4ee0*/  IMAD.IADD R93, R13, 0x1, R92 ;  /* 0x000000010d5d7824 */ /* 0x000fe200078e025c */
[----:B------:R-:W-:Y:S02]  /*4ef0*/  @!P5 R2UR UR8, R0 ;  /* 0x000000000008d2ca */ /* 0x000fe400000e0000 */
[C---:B------:R-:W-:Y:S04]  /*4f00*/  ISETP.NE.AND P0, PT, R29.reuse, 0x2, PT ;  /* 0x000000021d00780c */ /* 0x040fe80003f05270 */
[----:B------:R-:W-:Y:S01]  /*4f10*/  SEL R3, RZ, 0x1, P0 ;  /* 0x00000001ff037807 */ /* 0x000fe20000000000 */
[----:B------:R-:W-:Y:S01]  /*4f20*/  IMAD.U32 R10, RZ, RZ, UR9 ;  /* 0x00000009ff0a7e24 */ /* 0x000fe2000f8e00ff */
[----:B------:R-:W-:Y:S01]  /*4f30*/  @!UP1 UIADD3 UR9, UPT, UPT, UR6, 0x60, URZ ;  /* 0x0000006006099890 */ /* 0x000fe2000fffe0ff */
[----:B------:R-:W-:Y:S02]  /*4f40*/  SEL R29, R29, RZ, P0 ;  /* 0x000000ff1d1d7207 */ /* 0x000fe40000000000 */
[----:B------:R-:W-:Y:S02]  /*4f50*/  LOP3.LUT R28, R28, R3, RZ, 0x3c, !PT ;  /* 0x000000031c1c7212 */ /* 0x000fe400078e3cff */
[----:B------:R-:W-:Y:S01]  /*4f60*/  IMAD.U32 R11, RZ, RZ, UR8 ;  /* 0x00000008ff0b7e24 */ /* 0x000fe2000f8e00ff */
[----:B------:R-:W-:Y:S01]  /*4f70*/  @!P5 R2UR UR16, R10 ;  /* 0x000000000a10d2ca */ /* 0x000fe200000e0000 */
[----:B------:R-:W-:Y:S01]  /*4f80*/  @!UP1 UIADD3 UR8, UPT, UPT, UR6, 0x200, URZ ;  /* 0x0000020006089890 */ /* 0x000fe2000fffe0ff */
[----:B------:R-:W-:Y:S02]  /*4f90*/  VOTEU.ALL UP1, P5 ;  /* 0x0000000000ff7886 */ /* 0x000fe40002820000 */
[----:B------:R-:W-:Y:S11]  /*4fa0*/  @!P5 R2UR UR17, R11 ;  /* 0x000000000b11d2ca */ /* 0x000ff600000e0000 */
[----:B------:R-:W-:Y:S02]  /*4fb0*/  @!UPT UIADD3 URZ, UPT, UPT, URZ, URZ, URZ ;  /* 0x000000fffffff290 */ /* 0x000fe4000fffe0ff */
[----:B------:R2:W-:Y:S01]  /*4fc0*/  @!UP1 UTMALDG.3D [UR8], [UR16], desc[UR14] ;  /* 0x00000e08100095b4 */ /* 0x0005e20008011000 */
[----:B------:R2:W-:Y:S01]  /*4fd0*/  @!P5 SYNCS.ARRIVE.TRANS64.RED.A0TR RZ, [UR6+0x60], R25 ;  /* 0x00006019ffffd9a7 */ /* 0x0005e20008300406 */
[----:B------:R-:W-:Y:S01]  /*4fe0*/  UPLOP3.LUT UP1, UPT, UPT, UPT, UPT, 0x80, 0x8 ;  /* 0x000000000008789c */ /* 0x000fe20003f2f070 */
[----:B------:R-:W-:Y:S01]  /*4ff0*/  SYNCS.ARRIVE.TRANS64.RED.A1T0 RZ, [UR37], RZ ;  /* 0x000000ffffff79a7 */ /* 0x000fe20008100425 */
[----:B------:R-:W-:Y:S09]  /*5000*/  @P3 BRA `(.L_x_95) ;  /* 0xfffffff400b43947 */ /* 0x000ff2000383ffff */
[----:B------:R-:W-:Y:S07]  /*5010*/  MOV R0, UR6 ;  /* 0x0000000600007c02 */ /* 0x000fee0008000f00 */
.L_x_96:
[----:B-1----:R-:W-:-:S04]  /*5020*/  SHF.L.U32 R3, R30, 0x1f, RZ ;  /* 0x0000001f1e037819 */ /* 0x002fc800000006ff */
[----:B------:R1:W3:Y:S03]  /*5030*/  SYNCS.PHASECHK.TRANS64.TRYWAIT P0, [R0+URZ+0x68], R3 ;  /* 0x00006803000075a7 */ /* 0x0002e600080011ff */
[----:B---3--:R-:W-:Y:S05]  /*5040*/  @!P0 NANOSLEEP.SYNCS 0x989680 ;  /* 0x009896800000895d */ /* 0x008fea0003900000 */
[----:B------:R-:W3:Y:S02]  /*5050*/  @!P0 SYNCS.PHASECHK.TRANS64 P0, [R0+URZ+0x68], R3 ;  /* 0x00006803000085a7 */ /* 0x000ee400080010ff */
[----:B--23--:R-:W-:Y:S05]  /*5060*/  @P0 EXIT ;  /* 0x000000000000094d */ /* 0x00cfea0003800000 */
[----:B------:R-:W-:Y:S05]  /*5070*/  BRA `(.L_x_96) ;  /* 0xfffffffc00e87947 */ /* 0x000fea000383ffff */
.L_x_87:
[----:B------:R-:W-:-:S06]  /*5080*/  UISETP.GE.AND UP1, UPT, UR10, 0x4, UPT ;  /* 0x000000040a00788c */ /* 0x000fcc000bf26270 */
[----:B------:R-:W-:-:S13]  /*5090*/  PLOP3.LUT P0, PT, PT, PT, UP1, 0x80, 0x8 ;  /* 0x000000000008781c */ /* 0x000fda0003f0f018 */
[----:B------:R-:W-:Y:S05]  /*50a0*/  @!P0 EXIT ;  /* 0x000000000000894d */ /* 0x000fea0003800000 */
[----:B------:R-:W-:Y:S01]  /*50b0*/  BAR.SYNC.DEFER_BLOCKING 0x6, 0xa0 ;  /* 0x0182800000007b1d */ /* 0x000fe20000010000 */
[C---:B------:R-:W-:Y:S01]  /*50c0*/  IMAD.SHL.U32 R4, R104.reuse, 0x20, RZ ;  /* 0x0000002068047824 */ /* 0x040fe200078e00ff */
[----:B------:R-:W-:Y:S01]  /*50d0*/  MOV R110, RZ ;  /* 0x000000ff006e7202 */ /* 0x000fe20000000f00 */
[C---:B------:R-:W-:Y:S01]  /*50e0*/  IMAD.SHL.U32 R105, R104.reuse, 0x4, RZ ;  /* 0x0000000468697824 */ /* 0x040fe200078e00ff */
[----:B------:R-:W-:Y:S01]  /*50f0*/  CS2R R108, SRZ ;  /* 0x00000000006c7805 */ /* 0x000fe2000001ff00 */
[----:B------:R-:W-:Y:S01]  /*5100*/  IMAD.U32 R47, R104, 0x10000, RZ ;  /* 0x00010000682f7824 */ /* 0x000fe200078e00ff */
[----:B------:R-:W-:Y:S02]  /*5110*/  UMOV UR43, 0x400 ;  /* 0x00000400002b7882 */ /* 0x000fe40000000000 */
[----:B------:R-:W1:Y:S01]  /*5120*/  LDC R103, c[0x0][0x370] ;  /* 0x0000dc00ff677b82 */ /* 0x000e620000000800 */
[----:B------:R-:W-:Y:S01]  /*5130*/  ULEA UR43, UR37, UR43, 0x18 ;  /* 0x0000002b252b7291 */ /* 0x000fe2000f8ec0ff */
[----:B------:R-:W-:Y:S01]  /*5140*/  LOP3.LUT P0, R2, R4, 0x80, RZ, 0xc0, !PT ;  /* 0x0000008004027812 */ /* 0x000fe2000780c0ff */
[----:B------:R-:W-:Y:S01]  /*5150*/  IMAD.MOV.U32 R44, RZ, RZ, RZ ;  /* 0x000000ffff2c7224 */ /* 0x000fe200078e00ff */
[----:B------:R-:W-:Y:S01]  /*5160*/  LOP3.LUT R47, R47, 0x600000, RZ, 0xc0, !PT ;  /* 0x006000002f2f7812 */ /* 0x000fe200078ec0ff */
[----:B------:R-:W-:Y:S01]  /*5170*/  UIADD3 UR4, UPT, UPT, UR43, 0x1200, URZ ;  /* 0x000012002b047890 */ /* 0x000fe2000fffe0ff */
[----:B------:R-:W-:Y:S01]  /*5180*/  LOP3.LUT R105, R2, 0x10, R105, 0xf8, !PT ;  /* 0x0000001002697812 */ /* 0x000fe200078ef869 */
[----:B------:R-:W-:Y:S01]  /*5190*/  HFMA2 R2, -RZ, RZ, 0, 9.5367431640625e-07 ;  /* 0x00000010ff027431 */ /* 0x000fe200000001ff */
[----:B------:R-:W2:Y:S01]  /*51a0*/  LDC R42, c[0x0][0xb0c] ;  /* 0x0002c300ff2a7b82 */ /* 0x000ea20000000800 */
[----:B------:R-:W-:Y:S01]  /*51b0*/  IMAD.MOV.U32 R114, RZ, RZ, RZ ;  /* 0x000000ffff727224 */ /* 0x000fe200078e00ff */
[----:B------:R-:W-:Y:S01]  /*51c0*/  LOP3.LUT R105, R105, 0xf60, R4, 0xf8, !PT ;  /* 0x00000f6069697812 */ /* 0x000fe200078ef804 */
[----:B------:R-:W3:Y:S01]  /*51d0*/  LDCU.64 UR46, c[0x0][0x348] ;  /* 0x00006900ff2e77ac */ /* 0x000ee20008000a00 */
[----:B------:R-:W-:-:S03]  /*51e0*/  MOV R111, UR4 ;  /* 0x00000004006f7c02 */ /* 0x000fc60008000f00 */
[----:B------:R-:W-:Y:S01]  /*51f0*/  VIADD R101, R105, UR43 ;  /* 0x0000002b69657c36 */ /* 0x000fe20008000000 */
[----:B------:R-:W4:Y:S01]  /*5200*/  LDC R100, c[0x0][0xb20] ;  /* 0x0002c800ff647b82 */ /* 0x000f220000000800 */
[----:B------:R-:W3:Y:S01]  /*5210*/  LDS R0, [UR43+0x130] ;  /* 0x0001302bff007984 */ /* 0x000ee20008000800 */
[----:B------:R-:W-:Y:S01]  /*5220*/  SEL R2, R2, 0xfffffff0, !P0 ;  /* 0xfffffff002027807 */ /* 0x000fe20004000000 */
[----:B------:R-:W1:Y:S03]  /*5230*/  LDCU.64 UR38, c[0x0][0x888] ;  /* 0x00011100ff2677ac */ /* 0x000e660008000a00 */
[----:B------:R-:W-:Y:S01]  /*5240*/  IADD3 R101, PT, PT, R2, R101, RZ ;  /* 0x0000006502657210 */ /* 0x000fe20007ffe0ff */
[----:B------:R-:W-:Y:S01]  /*5250*/  UIADD3 UR42, UPT, UPT, UR43, 0x200, URZ ;  /* 0x000002002b2a7890 */ /* 0x000fe2000fffe0ff */
[----:B------:R-:W1:Y:S08]  /*5260*/  LDC R41, c[0x0][0xb30] ;  /* 0x0002cc00ff297b82 */ /* 0x000e700000000800 */
[----:B------:R-:W1:Y:S08]  /*5270*/  LDC.64 R90, c[0x0][0xb10] ;  /* 0x0002c400ff5a7b82 */ /* 0x000e700000000a00 */
[----:B------:R-:W1:Y:S08]  /*5280*/  LDC.64 R38, c[0x0][0xb18] ;  /* 0x0002c600ff267b82 */ /* 0x000e700000000a00 */
[----:B------:R-:W1:Y:S08]  /*5290*/  LDC.64 R86, c[0x0][0x888] ;  /* 0x00022200ff567b82 */ /* 0x000e700000000a00 */
[----:B------:R-:W1:Y:S01]  /*52a0*/  LDC.64 R36, c[0x0][0xb28] ;  /* 0x0002ca00ff247b82 */ /* 0x000e620000000a00 */
[----:B---3--:R-:W-:-:S07]  /*52b0*/  IMAD.IADD R47, R0, 0x1, R47 ;  /* 0x00000001002f7824 */ /* 0x008fce00078e022f */
[----:B------:R-:W3:Y:S08]  /*52c0*/  LDC.64 R88, c[0x0][0x890] ;  /* 0x00022400ff587b82 */ /* 0x000ef00000000a00 */
[----:B------:R-:W1:Y:S08]  /*52d0*/  LDC.64 R84, c[0x0][0x8b0] ;  /* 0x00022c00ff547b82 */ /* 0x000e700000000a00 */
[----:B------:R-:W1:Y:S08]  /*52e0*/  LDC.64 R82, c[0x0][0x8a8] ;  /* 0x00022a00ff527b82 */ /* 0x000e700000000a00 */
[----:B--2-4-:R-:W1:Y:S02]  /*52f0*/  LDC R102, c[0x0][0x374] ;  /* 0x0000dd00ff667b82 */ /* 0x014e640000000800 */
.L_x_114:
[C---:B------:R-:W-:Y:S02]  /*5300*/  LEA R0, R114.reuse, UR43, 0x3 ;  /* 0x0000002b72007c11 */ /* 0x040fe4000f8e18ff */
[----:B------:R-:W-:Y:S02]  /*5310*/  SHF.L.U32 R3, R109, 0x1f, RZ ;  /* 0x0000001f6d037819 */ /* 0x000fe400000006ff */
[----:B------:R-:W-:Y:S02]  /*5320*/  LEA R16, R114, UR43, 0x4 ;  /* 0x0000002b72107c11 */ /* 0x000fe4000f8e20ff */
[----:B--2---:R-:W2:Y:S02]  /*5330*/  SYNCS.PHASECHK.TRANS64.TRYWAIT P0, [R0+URZ+0x80], R3 ;  /* 0x00008003000075a7 */ /* 0x004ea400080011ff */
[----:B--23--:R-:W-:Y:S05]  /*5340*/  @!P0 BRA `(.L_x_97) ;  /* 0x0000002000b08947 */ /* 0x00cfea0003800000 */
.L_x_153:
[----:B------:R-:W4:Y:S01]  /*5350*/  LDC.64 R12, c[0x0][0xb10] ;  /* 0x0002c400ff0c7b82 */ /* 0x000f220000000a00 */
[----:B------:R-:W3:Y:S01]  /*5360*/  LDS.128 R16, [R16+0x110] ;  /* 0x0001100010107984 */ /* 0x000ee20000000c00 */
[----:B-1----:R-:W-:Y:S01]  /*5370*/  ISETP.NE.AND P1, PT, R41, 0x1, PT ;  /* 0x000000012900780c */ /* 0x002fe20003f25270 */
[----:B--2---:R-:W-:Y:S01]  /*5380*/  VIADD R0, R0, 0x90 ;  /* 0x0000009000007836 */ /* 0x004fe20000000000 */
[----:B------:R-:W-:Y:S04]  /*5390*/  ISETP.GE.AND P0, PT, R40, 0x1, PT ;  /* 0x000000012800780c */ /* 0x000fe80003f06270 */
[----:B------:R-:W1:Y:S01]  /*53a0*/  LDC.64 R10, c[0x0][0xb18] ;  /* 0x0002c600ff0a7b82 */ /* 0x000e620000000a00 */
[----:B------:R-:W-:Y:S01]  /*53b0*/  PRMT R0, RZ, 0x654, R0 ;  /* 0x00000654ff007816 */ /* 0x000fe20000000000 */
[----:B------:R-:W-:Y:S01]  /*53c0*/  @!PT LDS RZ, [RZ] ;  /* 0x00000000fffff984 */ /* 0x000fe20000000800 */
[----:B------:R-:W-:Y:S01]  /*53d0*/  @!PT LDS RZ, [RZ] ;  /* 0x00000000fffff984 */ /* 0x000fe20000000800 */
[----:B------:R-:W-:Y:S01]  /*53e0*/  @!PT LDS RZ, [RZ] ;  /* 0x00000000fffff984 */ /* 0x000fe20000000800 */
[----:B------:R-:W-:Y:S01]  /*53f0*/  @!PT LDS RZ, [RZ] ;  /* 0x00000000fffff984 */ /* 0x000fe20000000800 */
[----:B------:R2:W-:Y:S06]  /*5400*/  MEMBAR.ALL.CTA ;  /* 0x0000000000007992 */ /* 0x0005ec0000008000 */
[----:B--2---:R-:W2:Y:S01]  /*5410*/  FENCE.VIEW.ASYNC.S ;  /* 0x00000000000073c6 */ /* 0x004ea20000000000 */
[----:B------:R-:W1:Y:S08]  /*5420*/  @!P1 LDC R14, c[0x0][0xb20] ;  /* 0x0002c800ff0e9b82 */ /* 0x000e700000000800 */
[----:B------:R-:W1:Y:S01]  /*5430*/  @!P1 LDC R9, c[0x0][0xb0c] ;  /* 0x0002c300ff099b82 */ /* 0x000e620000000800 */
[----:B--2---:R2:W-:Y:S01]  /*5440*/  SYNCS.ARRIVE.TRANS64.RED.A1T0 RZ, [R0+URZ], RZ ;  /* 0x000000ff00ff79a7 */ /* 0x0045e200081004ff */
[----:B---3--:R-:W-:Y:S04]  /*5450*/  LOP3.LUT P4, RZ, R18, 0x1, RZ, 0xc0, !PT ;  /* 0x0000000112ff7812 */ /* 0x008fe8000788c0ff */
[----:B------:R-:W-:Y:S09]  /*5460*/  P2R R112, PR, RZ, 0x10 ;  /* 0x00000010ff707803 */ /* 0x000ff20000000000 */
[----:B------:R-:W-:Y:S02]  /*5470*/  @P4 MOV R45, R16 ;  /* 0x00000010002d4202 */ /* 0x000fe40000000f00 */
[----:B------:R-:W-:Y:S01]  /*5480*/  @P4 LOP3.LUT R43, R17, 0xffff, RZ, 0xc0, !PT ;  /* 0x0000ffff112b4812 */ /* 0x000fe200078ec0ff */
[----:B--2-4-:R-:W-:Y:S06]  /*5490*/  @!P0 BRA `(.L_x_98) ;  /* 0x0000000000a48947 */ /* 0x014fec0003800000 */
[----:B------:R-:W-:Y:S01]  /*54a0*/  IMAD.HI.U32 R21, R102, R39, RZ ;  /* 0x0000002766157227 */ /* 0x000fe200078e00ff */
[----:B------:R-:W-:Y:S02]  /*54b0*/  ISETP.NE.AND P0, PT, R38, 0x1, PT ;  /* 0x000000012600780c */ /* 0x000fe40003f05270 */
[----:B------:R-:W-:Y:S01]  /*54c0*/  ISETP.NE.AND P2, PT, R40, 0x1, PT ;  /* 0x000000012800780c */ /* 0x000fe20003f45270 */
[----:B------:R-:W-:Y:S01]  /*54d0*/  IMAD.HI.U32 R20, R103, R90, RZ ;  /* 0x0000005a67147227 */ /* 0x000fe200078e00ff */
[----:B------:R-:W-:Y:S02]  /*54e0*/  SHF.R.U32.HI R21, RZ, R100, R21 ;  /* 0x00000064ff157219 */ /* 0x000fe40000011615 */
[----:B------:R-:W-:Y:S01]  /*54f0*/  ISETP.NE.AND P3, PT, R42, 0x1, PT ;  /* 0x000000012a00780c */ /* 0x000fe20003f65270 */
[----:B------:R-:W-:Y:S01]  /*5500*/  IMAD.HI.U32 R24, R45, R90, RZ ;  /* 0x0000005a2d187227 */ /* 0x000fe200078e00ff */
[----:B------:R-:W-:Y:S02]  /*5510*/  SHF.R.U32.HI R20, RZ, R91, R20 ;  /* 0x0000005bff147219 */ /* 0x000fe40000011614 */
[----:B------:R-:W-:Y:S01]  /*5520*/  SEL R3, R102, R21, !P0 ;  /* 0x0000001566037207 */ /* 0x000fe20004000000 */
[----:B------:R-:W-:Y:S01]  /*5530*/  IMAD.HI.U32 R21, R43, R39, RZ ;  /* 0x000000272b157227 */ /* 0x000fe200078e00ff */
[----:B------:R-:W-:Y:S02]  /*5540*/  SEL R7, R103, R20, !P3 ;  /* 0x0000001467077207 */ /* 0x000fe40005800000 */
[----:B------:R-:W-:Y:S01]  /*5550*/  SHF.R.U32.HI R24, RZ, R91, R24 ;  /* 0x0000005bff187219 */ /* 0x000fe20000011618 */
[-C--:B------:R-:W-:Y:S04]  /*5560*/  IMAD.HI.U32 R20, R3, R36.reuse, RZ ;  /* 0x0000002403147227 */ /* 0x080fe800078e00ff */
[----:B------:R-:W-:Y:S01]  /*5570*/  IMAD.HI.U32 R22, R7, R36, RZ ;  /* 0x0000002407167227 */ /* 0x000fe200078e00ff */
[-C--:B------:R-:W-:Y:S02]  /*5580*/  @P2 SHF.R.U32.HI R3, RZ, R37.reuse, R20 ;  /* 0x00000025ff032219 */ /* 0x080fe40000011614 */
[----:B------:R-:W-:Y:S02]  /*5590*/  SHF.R.U32.HI R20, RZ, R100, R21 ;  /* 0x00000064ff147219 */ /* 0x000fe40000011615 */
[----:B------:R-:W-:Y:S01]  /*55a0*/  @P2 SHF.R.U32.HI R7, RZ, R37, R22 ;  /* 0x00000025ff072219 */ /* 0x000fe20000011616 */
[C---:B------:R-:W-:Y:S01]  /*55b0*/  IMAD R2, R40.reuse, R3, RZ ;  /* 0x0000000328027224 */ /* 0x040fe200078e02ff */
[----:B------:R-:W-:Y:S02]  /*55c0*/  SEL R5, R43, R20, !P0 ;  /* 0x000000142b057207 */ /* 0x000fe40004000000 */
[----:B------:R-:W-:Y:S01]  /*55d0*/  SEL R3, R45, R24, !P3 ;  /* 0x000000182d037207 */ /* 0x000fe20005800000 */
[----:B------:R-:W-:Y:S01]  /*55e0*/  IMAD R4, R40, R7, RZ ;  /* 0x0000000728047224 */ /* 0x000fe200078e02ff */
[C---:B------:R-:W-:Y:S01]  /*55f0*/  ISETP.GE.AND P0, PT, R5.reuse, R2, PT ;  /* 0x000000020500720c */ /* 0x040fe20003f06270 */
[----:B------:R-:W-:Y:S03]  /*5600*/  IMAD.HI.U32 R6, R5, R36, RZ ;  /* 0x0000002405067227 */ /* 0x000fe600078e00ff */
[----:B------:R-:W-:Y:S01]  /*5610*/  ISETP.GE.OR P0, PT, R3, R4, P0 ;  /* 0x000000040300720c */ /* 0x000fe20000706670 */
[----:B------:R-:W-:Y:S01]  /*5620*/  IMAD.MOV R4, RZ, RZ, -R3 ;  /* 0x000000ffff047224 */ /* 0x000fe200078e0a03 */
[-C--:B------:R-:W-:Y:S03]  /*5630*/  SHF.R.U32.HI R6, RZ, R37.reuse, R6 ;  /* 0x00000025ff067219 */ /* 0x080fe60000011606 */
[----:B------:R-:W-:Y:S01]  /*5640*/  IMAD R45, R42, R4, R45 ;  /* 0x000000042a2d7224 */ /* 0x000fe200078e022d */
[----:B------:R-:W-:Y:S05]  /*5650*/  SEL R15, R5, R6, !P2 ;  /* 0x00000006050f7207 */ /* 0x000fea0005000000 */
[----:B------:R-:W-:Y:S02]  /*5660*/  IMAD.MOV R6, RZ, RZ, -R15 ;  /* 0x000000ffff067224 */ /* 0x000fe400078e0a0f */
[C---:B------:R-:W-:Y:S04]  /*5670*/  @!P0 IMAD.HI.U32 R2, R3.reuse, R36, RZ ;  /* 0x0000002403028227 */ /* 0x040fe800078e00ff */
[----:B------:R-:W-:Y:S01]  /*5680*/  IMAD R6, R40, R6, R5 ;  /* 0x0000000628067224 */ /* 0x000fe200078e0205 */
[----:B------:R-:W-:Y:S04]  /*5690*/  @!P0 SHF.R.U32.HI R2, RZ, R37, R2 ;  /* 0x00000025ff028219 */ /* 0x000fe80000011602 */
[----:B------:R-:W-:Y:S02]  /*56a0*/  @!P0 SEL R0, R3, R2, !P2 ;  /* 0x0000000203008207 */ /* 0x000fe40005000000 */
[----:B------:R-:W-:Y:S02]  /*56b0*/  IADD3 R2, PT, PT, -R5, RZ, RZ ;  /* 0x000000ff05027210 */ /* 0x000fe40007ffe1ff */
[----:B------:R-:W-:Y:S01]  /*56c0*/  @!P0 IADD3 R8, PT, PT, R15, -R0, RZ ;  /* 0x800000000f088210 */ /* 0x000fe20007ffe0ff */
[----:B------:R-:W-:Y:S02]  /*56d0*/  @!P0 IMAD R0, R7, R6, R0 ;  /* 0x0000000607008224 */ /* 0x000fe400078e0200 */
[----:B------:R-:W-:Y:S02]  /*56e0*/  IMAD R43, R38, R2, R43 ;  /* 0x00000002262b7224 */ /* 0x000fe400078e022b */
[----:B------:R-:W-:Y:S02]  /*56f0*/  @!P0 IMAD R5, R8, R40, R3 ;  /* 0x0000002808058224 */ /* 0x000fe400078e0203 */
[----:B------:R-:W-:Y:S04]  /*5700*/  @!P0 IMAD.MOV.U32 R3, RZ, RZ, R0 ;  /* 0x000000ffff038224 */ /* 0x000fe800078e0000 */
[----:B------:R-:W-:Y:S02]  /*5710*/  IMAD R45, R3, R42, R45 ;  /* 0x0000002a032d7224 */ /* 0x000fe400078e022d */
[----:B------:R-:W-:Y:S07]  /*5720*/  IMAD R43, R5, R38, R43 ;  /* 0x00000026052b7224 */ /* 0x000fee00078e022b */
.L_x_98:
[----:B------:R-:W-:Y:S01]  /*5730*/  @!P1 IMAD.HI.U32 R0, R45, R12, RZ ;  /* 0x0000000c2d009227 */ /* 0x000fe200078e00ff */
[----:B-1----:R-:W-:Y:S01]  /*5740*/  @!P1 ISETP.NE.AND P0, PT, R10, 0x1, PT ;  /* 0x000000010a00980c */ /* 0x002fe20003f05270 */
[----:B------:R-:W-:Y:S01]  /*5750*/  ULOP3.LUT UP0, URZ, UR42, 0x90, URZ, 0xc0, !UPT ;  /* 0x000000902aff7892 */ /* 0x000fe2000f80c0ff */
[----:B------:R-:W-:Y:S01]  /*5760*/  @!P1 ISETP.NE.AND P2, PT, R9, 0x1, PT ;  /* 0x000000010900980c */ /* 0x000fe20003f45270 */
[----:B------:R-:W-:Y:S01]  /*5770*/  @!P1 IMAD.HI.U32 R3, R43, R11, RZ ;  /* 0x0000000b2b039227 */ /* 0x000fe200078e00ff */
[----:B------:R-:W-:Y:S02]  /*5780*/  @!P1 SHF.R.U32.HI R0, RZ, R13, R0 ;  /* 0x0000000dff009219 */ /* 0x000fe40000011600 */
[----:B------:R-:W-:Y:S01]  /*5790*/  @P4 SHF.R.U32.HI R107, RZ, 0x10, R17 ;  /* 0x00000010ff6b4819 */ /* 0x000fe20000011611 */
[----:B------:R-:W-:Y:S01]  /*57a0*/  VIADD R114, R114, 0x1 ;  /* 0x0000000172727836 */ /* 0x000fe20000000000 */
[----:B------:R-:W-:Y:S02]  /*57b0*/  @!P1 SHF.R.U32.HI R2, RZ, R14, R3 ;  /* 0x0000000eff029219 */ /* 0x000fe40000011603 */
[----:B------:R-:W-:Y:S02]  /*57c0*/  @!P1 SEL R3, R45, R0, !P2 ;  /* 0x000000002d039207 */ /* 0x000fe40005000000 */
[----:B------:R-:W-:Y:S05]  /*57d0*/  @!P1 SEL R2, R43, R2, !P0 ;  /* 0x000000022b029207 */ /* 0x000fea0004000000 */
[----:B------:R-:W-:Y:S02]  /*57e0*/  @!P1 IMAD.IADD R0, R2, 0x1, -R3 ;  /* 0x0000000102009824 */ /* 0x000fe400078e0a03 */
[----:B------:R-:W-:Y:S02]  /*57f0*/  @!P1 IMAD.IADD R2, R3, 0x1, -R2 ;  /* 0x0000000103029824 */ /* 0x000fe400078e0a02 */
[----:B------:R-:W-:Y:S02]  /*5800*/  @!P1 IMAD R45, R0, R9, R45 ;  /* 0x00000009002d9224 */ /* 0x000fe400078e022d */
[----:B------:R-:W-:Y:S01]  /*5810*/  @!P1 IMAD R43, R2, R10, R43 ;  /* 0x0000000a022b9224 */ /* 0x000fe200078e022b */
[----:B------:R-:W-:Y:S06]  /*5820*/  BRA.U !UP0, `(.L_x_99) ;  /* 0x0000000108407547 */ /* 0x000fec000b800000 */
[----:B------:R-:W1:Y:S01]  /*5830*/  LDCU.64 UR8, c[0x4][0x80] ;  /* 0x01001000ff0877ac */ /* 0x000e620008000a00 */
[----:B------:R-:W-:Y:S01]  /*5840*/  MOV R3, 0x0 ;  /* 0x0000000000037802 */ /* 0x000fe20000000f00 */
[----:B------:R-:W-:Y:S02]  /*5850*/  HFMA2 R12, -RZ, RZ, 0, 5.9604644775390625e-08 ;  /* 0x00000001ff0c7431 */ /* 0x000fe400000001ff */
[----:B------:R-:W-:Y:S02]  /*5860*/  IMAD.MOV.U32 R8, RZ, RZ, 0x70 ;  /* 0x00000070ff087424 */ /* 0x000fe400078e00ff */
[----:B------:R-:W-:Y:S01]  /*5870*/  IMAD.MOV.U32 R13, RZ, RZ, RZ ;  /* 0x000000ffff0d7224 */ /* 0x000fe200078e00ff */
[----:B------:R-:W2:Y:S01]  /*5880*/  LDCU.64 UR6, c[0x4][0x88] ;  /* 0x01001100ff0677ac */ /* 0x000ea20008000a00 */
[----:B------:R-:W3:Y:S01]  /*5890*/  LDC.64 R2, c[0x4][R3] ;  /* 0x0100000003027b82 */ /* 0x000ee20000000a00 */
[----:B------:R-:W4:Y:S01]  /*58a0*/  LDCU.64 UR4, c[0x4][0x8] ;  /* 0x01000100ff0477ac */ /* 0x000f220008000a00 */
[----:B-1----:R-:W-:Y:S01]  /*58b0*/  MOV R5, UR9 ;  /* 0x0000000900057c02 */ /* 0x002fe20008000f00 */
[----:B------:R-:W-:Y:S01]  /*58c0*/  IMAD.U32 R4, RZ, RZ, UR8 ;  /* 0x00000008ff047e24 */ /* 0x000fe2000f8e00ff */
[----:B--2---:R-:W-:Y:S01]  /*58d0*/  MOV R7, UR7 ;  /* 0x0000000700077c02 */ /* 0x004fe20008000f00 */
[----:B------:R-:W-:Y:S01]  /*58e0*/  IMAD.U32 R6, RZ, RZ, UR6 ;  /* 0x00000006ff067e24 */ /* 0x000fe2000f8e00ff */
[----:B----4-:R-:W-:Y:S01]  /*58f0*/  MOV R11, UR5 ;  /* 0x00000005000b7c02 */ /* 0x010fe20008000f00 */
[----:B------:R-:W-:Y:S02]  /*5900*/  IMAD.U32 R10, RZ, RZ, UR4 ;  /* 0x00000004ff0a7e24 */ /* 0x000fe4000f8e00ff */
[----:B------:R-:W-:Y:S07]  /*5910*/  LEPC R20, `(.L_x_99) ;  /* 0x000000001014794e */ /* 0x000fee0000000000 */
[----:B---3-5:R-:W-:Y:S05]  /*5920*/  CALL.ABS.NOINC R2 ;  /* 0x0000000002007343 */ /* 0x028fea0003c00000 */
.L_x_99:
[----:B------:R-:W-:Y:S01]  /*5930*/  LOP3.LUT P0, RZ, R111, 0x90, RZ, 0xc0, !PT ;  /* 0x000000906fff7812 */ /* 0x000fe2000780c0ff */
[----:B------:R-:W-:Y:S11]  /*5940*/  BSSY.RECONVERGENT B6, `(.L_x_100) ;  /* 0x0000013000067945 */ /* 0x000ff60003800200 */
[----:B------:R-:W-:Y:S01]  /*5950*/  @!UPT UIADD3 URZ, UPT, UPT, URZ, URZ, URZ ;  /* 0x000000fffffff290 */ /* 0x000fe2000fffe0ff */
[----:B------:R-:W-:Y:S05]  /*5960*/  @!P0 BRA `(.L_x_101) ;  /* 0x0000000000408947 */ /* 0x000fea0003800000 */
        /* <DEDUP_REMOVED lines=16> */
.L_x_101:
[----:B------:R-:W-:Y:S05]  /*5a70*/  BSYNC.RECONVERGENT B6 ;  /* 0x0000000000067941 */ /* 0x000fea0003800200 */
.L_x_100:
[----:B------:R-:W-:Y:S01]  /*5a80*/  ISETP.NE.U32.AND P3, PT, R88, RZ, PT ;  /* 0x000000ff5800720c */ /* 0x000fe20003f65070 */
[----:B------:R-:W-:Y:S01]  /*5a90*/  UISETP.NE.AND UP1, UPT, UR44, URZ, UPT ;  /* 0x000000ff2c00728c */ /* 0x000fe2000bf25270 */
[----:B------:R-:W-:Y:S02]  /*5aa0*/  ISETP.NE.U32.AND P4, PT, R84, RZ, PT ;  /* 0x000000ff5400720c */ /* 0x000fe40003f85070 */
[----:B------:R-:W-:Y:S02]  /*5ab0*/  ISETP.NE.AND.EX P3, PT, R89, RZ, PT, P3 ;  /* 0x000000ff5900720c */ /* 0x000fe40003f65330 */
[----:B------:R-:W-:Y:S02]  /*5ac0*/  PLOP3.LUT P1, PT, PT, PT, PT, 0x8, 0x80 ;  /* 0x000000000080781c */ /* 0x000fe40003f2e170 */
[----:B------:R-:W-:Y:S02]  /*5ad0*/  PLOP3.LUT P0, PT, PT, PT, UP1, 0x80, 0x8 ;  /* 0x000000000008781c */ /* 0x000fe40003f0f018 */
[----:B------:R-:W-:Y:S02]  /*5ae0*/  ISETP.NE.AND.EX P4, PT, R85, RZ, PT, P4 ;  /* 0x000000ff5500720c */ /* 0x000fe40003f85340 */
[----:B------:R-:W1:Y:S09]  /*5af0*/  @UP1 LDCU.64 UR4, c[0x0][0x888] ;  /* 0x00011100ff0417ac */ /* 0x000e720008000a00 */
[----:B------:R-:W-:Y:S01]  /*5b00*/  @P0 PLOP3.LUT P1, PT, P3, PT, PT, 0x80, 0x8 ;  /* 0x000000000008081c */ /* 0x000fe20001f2f070 */
[----:B-1----:R-:W-:Y:S04]  /*5b10*/  @UP1 UISETP.NE.U32.AND UP0, UPT, UR4, URZ, UPT ;  /* 0x000000ff0400128c */ /* 0x002fe8000bf05070 */
[----:B------:R-:W-:Y:S04]  /*5b20*/  @UP1 UISETP.NE.AND.EX UP0, UPT, UR5, URZ, UPT, UP0 ;  /* 0x000000ff0500128c */ /* 0x000fe8000bf05300 */
[----:B------:R-:W-:Y:S01]  /*5b30*/  @UP1 USEL UR4, URZ, 0xffffffff, UP0 ;  /* 0xffffffffff041887 */ /* 0x000fe20008000000 */
[----:B------:R-:W-:Y:S11]  /*5b40*/  @!P3 BRA `(.L_x_102) ;  /* 0x00000000002cb947 */ /* 0x000ff60003800000 */
[----:B------:R-:W-:Y:S01]  /*5b50*/  ISETP.NE.U32.AND P2, PT, R86, RZ, PT ;  /* 0x000000ff5600720c */ /* 0x000fe20003f45070 */
[----:B------:R-:W-:Y:S03]  /*5b60*/  IMAD.MOV.U32 R95, RZ, RZ, 0x1 ;  /* 0x00000001ff5f7424 */ /* 0x000fe600078e00ff */
[----:B------:R-:W-:Y:S11]  /*5b70*/  ISETP.NE.AND.EX P2, PT, R87, RZ, PT, P2 ;  /* 0x000000ff5700720c */ /* 0x000ff60003f45320 */
[----:B------:R-:W-:Y:S02]  /*5b80*/  @!UPT UIADD3 URZ, UPT, UPT, URZ, URZ, URZ ;  /* 0x000000fffffff290 */ /* 0x000fe4000fffe0ff */
[----:B------:R-:W1:Y:S01]  /*5b90*/  @P2 LDC.64 R2, c[0x0][0x888] ;  /* 0x00022200ff022b82 */ /* 0x000e620000000a00 */
[----:B------:R-:W-:Y:S04]  /*5ba0*/  @P2 IMAD R0, R88, UR36, RZ ;  /* 0x0000002458002c24 */ /* 0x000fe8000f8e02ff */
[----:B-1----:R-:W-:Y:S04]  /*5bb0*/  @P2 IMAD.WIDE R2, R0, 0x4, R2 ;  /* 0x0000000400022825 */ /* 0x002fe800078e0202 */
[----:B------:R-:W-:Y:S01]  /*5bc0*/  HFMA2 R0, -RZ, RZ, 0, 5.9604644775390625e-08 ;  /* 0x00000001ff007431 */ /* 0x000fe200000001ff */
[----:B-----5:R1:W5:Y:S04]  /*5bd0*/  @P2 LDG.E R49, desc[UR40][R2.64] ;  /* 0x0000002802312981 */ /* 0x020368000c1e1900 */
[----:B------:R-:W-:Y:S01]  /*5be0*/  @!P2 PRMT R95, R0, 0x7610, R95 ;  /* 0x00007610005fa816 */ /* 0x000fe2000000005f */
[----:B-1----:R-:W2:Y:S06]  /*5bf0*/  @!P2 LDC R49, c[0x0][0x880] ;  /* 0x00022000ff31ab82 */ /* 0x002eac0000000800 */
.L_x_102:
[----:B------:R-:W-:Y:S05]  /*5c00*/  @!P4 BRA `(.L_x_103) ;  /* 0x000000000020c947 */ /* 0x000fea0003800000 */
[----:B------:R-:W-:Y:S04]  /*5c10*/  ISETP.NE.U32.AND P2, PT, R82, RZ, PT ;  /* 0x000000ff5200720c */ /* 0x000fe80003f45070 */
[----:B------:R-:W-:Y:S11]  /*5c20*/  ISETP.NE.AND.EX P2, PT, R83, RZ, PT, P2 ;  /* 0x000000ff5300720c */ /* 0x000ff60003f45320 */
[----:B------:R-:W-:Y:S02]  /*5c30*/  @!UPT UIADD3 URZ, UPT, UPT, URZ, URZ, URZ ;  /* 0x000000fffffff290 */ /* 0x000fe4000fffe0ff */
[----:B------:R-:W1:Y:S01]  /*5c40*/  @P2 LDC.64 R2, c[0x0][0x8a8] ;  /* 0x00022a00ff022b82 */ /* 0x000e620000000a00 */
[----:B------:R-:W-:Y:S04]  /*5c50*/  @P2 IMAD R0, R84, UR36, RZ ;  /* 0x0000002454002c24 */ /* 0x000fe8000f8e02ff */
[----:B-1----:R-:W-:Y:S05]  /*5c60*/  @P2 IMAD.WIDE R2, R0, 0x4, R2 ;  /* 0x0000000400022825 */ /* 0x002fea00078e0202 */
[----:B-----5:R1:W5:Y:S02]  /*5c70*/  @P2 LDG.E R46, desc[UR40][R2.64] ;  /* 0x00000028022e2981 */ /* 0x020364000c1e1900 */
[----:B-1----:R-:W3:Y:S02]  /*5c80*/  @!P2 LDC R46, c[0x0][0x8a0] ;  /* 0x00022800ff2eab82 */ /* 0x002ee40000000800 */
.L_x_103:
[----:B--2--5:R-:W-:Y:S01]  /*5c90*/  @P0 FSETP.NEU.AND P4, PT, R49, RZ, PT ;  /* 0x000000ff3100020b */ /* 0x024fe20003f8d000 */
[----:B------:R-:W-:Y:S01]  /*5ca0*/  IMAD.U32 R0, RZ, RZ, UR4 ;  /* 0x00000004ff007e24 */ /* 0x000fe2000f8e00ff */
[----:B------:R-:W-:Y:S01]  /*5cb0*/  @P0 LOP3.LUT P2, RZ, R95, 0xff, RZ, 0xc0, !PT ;  /* 0x000000ff5fff0812 */ /* 0x000fe2000784c0ff */
[----:B------:R-:W-:Y:S01]  /*5cc0*/  BSSY B1, `(.L_x_104) ;  /* 0x0000034000017945 */ /* 0x000fe20003800000 */
[----:B------:R-:W-:Y:S01]  /*5cd0*/  @P0 SEL R3, RZ, 0xffffffff, P4 ;  /* 0xffffffffff030807 */ /* 0x000fe20002000000 */
[C---:B------:R-:W-:Y:S01]  /*5ce0*/  IMAD R32, R44.reuse, 0x20, R47 ;  /* 0x000000202c207824 */ /* 0x040fe200078e022f */
[----:B------:R-:W-:Y:S02]  /*5cf0*/  LEA R113, R44, UR43, 0x3 ;  /* 0x0000002b2c717c11 */ /* 0x000fe4000f8e18ff */
[----:B------:R-:W-:Y:S02]  /*5d00*/  CS2R R54, SRZ ;  /* 0x0000000000367805 */ /* 0x000fe4000001ff00 */
[----:B------:R-:W-:Y:S02]  /*5d10*/  @P1 SEL R3, R0, R3, !P2 ;  /* 0x0000000300031207 */ /* 0x000fe40005000000 */
[----:B------:R-:W-:Y:S02]  /*5d20*/  CS2R R52, SRZ ;  /* 0x0000000000347805 */ /* 0x000fe4000001ff00 */
[----:B------:R-:W-:Y:S02]  /*5d30*/  SHF.L.U32 R2, R110, 0x1f, RZ ;  /* 0x0000001f6e027819 */ /* 0x000fe400000006ff */
[----:B------:R-:W-:Y:S02]  /*5d40*/  CS2R R58, SRZ ;  /* 0x00000000003a7805 */ /* 0x000fe4000001ff00 */
[----:B------:R-:W-:Y:S02]  /*5d50*/  @P0 LOP3.LUT R3, R3, 0x1, RZ, 0xc0, !PT ;  /* 0x0000000103030812 */ /* 0x000fe400078ec0ff */
[----:B------:R-:W-:Y:S02]  /*5d60*/  CS2R R56, SRZ ;  /* 0x0000000000387805 */ /* 0x000fe4000001ff00 */
[----:B------:R-:W-:Y:S02]  /*5d70*/  PLOP3.LUT P5, PT, PT, PT, PT, 0x8, 0x80 ;  /* 0x000000000080781c */ /* 0x000fe40003fae170 */
[----:B------:R-:W-:Y:S11]  /*5d80*/  ISETP.NE.U32.OR P1, PT, R3, 0x1, !P0 ;  /* 0x000000010300780c */ /* 0x000ff60004725470 */
[----:B------:R-:W-:Y:S02]  /*5d90*/  @!UPT UIADD3 URZ, UPT, UPT, URZ, URZ, URZ ;  /* 0x000000fffffff290 */ /* 0x000fe4000fffe0ff */
[----:B------:R-:W-:Y:S04]  /*5da0*/  @P1 SHF.L.U32 R4, R108, 0x1f, RZ ;  /* 0x0000001f6c041819 */ /* 0x000fe800000006ff */
[----:B------:R-:W1:Y:S01]  /*5db0*/  @P1 SYNCS.PHASECHK.TRANS64.TRYWAIT P0, [UR43+0x60], R4 ;  /* 0x00006004ff0015a7 */ /* 0x000e62000800112b */
[----:B------:R2:W4:Y:S01]  /*5dc0*/  SYNCS.PHASECHK.TRANS64.TRYWAIT P4, [R113+URZ+0xa0], R2 ;  /* 0x0000a002710075a7 */ /* 0x00052200080811ff */
[----:B-1----:R-:W-:Y:S01]  /*5dd0*/  @P1 PLOP3.LUT P5, PT, P0, PT, PT, 0x8, 0x80 ;  /* 0x000000000080181c */ /* 0x002fe200007ae170 */
[----:B------:R-:W-:Y:S01]  /*5de0*/  @!UPT UIADD3 URZ, UPT, UPT, URZ, URZ, URZ ;  /* 0x000000fffffff290 */ /* 0x000fe2000fffe0ff */
[----:B--2-4-:R-:W-:Y:S11]  /*5df0*/  @!P1 BRA `(.L_x_105) ;  /* 0x0000000000809947 */ /* 0x014ff60003800000 */
[----:B------:R-:W-:Y:S01]  /*5e00*/  ISETP.NE.U32.AND P0, PT, RZ, UR38, PT ;  /* 0x00000026ff007c0c */ /* 0x000fe2000bf05070 */
[----:B------:R-:W-:Y:S01]  /*5e10*/  BSSY B0, `(.L_x_106) ;  /* 0x0000012000007945 */ /* 0x000fe20003800000 */
[----:B------:R-:W-:Y:S02]  /*5e20*/  FSETP.NEU.AND P2, PT, R49, RZ, PT ;  /* 0x000000ff3100720b */ /* 0x000fe40003f4d000 */
[----:B------:R-:W-:Y:S02]  /*5e30*/  CS2R R58, SRZ ;  /* 0x00000000003a7805 */ /* 0x000fe4000001ff00 */
[----:B------:R-:W-:Y:S02]  /*5e40*/  ISETP.NE.AND.EX P0, PT, RZ, UR39, PT, P0 ;  /* 0x00000027ff007c0c */ /* 0x000fe4000bf05300 */
[----:B------:R-:W-:Y:S02]  /*5e50*/  CS2R R56, SRZ ;  /* 0x0000000000387805 */ /* 0x000fe4000001ff00 */
[----:B------:R-:W-:Y:S02]  /*5e60*/  LOP3.LUT P1, RZ, R95, 0xff, RZ, 0xc0, !PT ;  /* 0x000000ff5fff7812 */ /* 0x000fe4000782c0ff */
[----:B------:R-:W-:Y:S02]  /*5e70*/  CS2R R54, SRZ ;  /* 0x0000000000367805 */ /* 0x000fe4000001ff00 */
[----:B------:R-:W-:Y:S02]  /*5e80*/  SEL R0, RZ, 0xffffffff, P2 ;  /* 0xffffffffff007807 */ /* 0x000fe40001000000 */
[----:B------:R-:W-:Y:S02]  /*5e90*/  CS2R R52, SRZ ;  /* 0x0000000000347805 */ /* 0x000fe4000001ff00 */
[----:B------:R-:W-:Y:S04]  /*5ea0*/  SEL R3, RZ, 0xffffffff, P0 ;  /* 0xffffffffff037807 */ /* 0x000fe80000000000 */
[----:B------:R-:W-:Y:S04]  /*5eb0*/  @P3 SEL R0, R3, R0, !P1 ;  /* 0x0000000003003207 */ /* 0x000fe80004800000 */
[----:B------:R-:W-:Y:S04]  /*5ec0*/  LOP3.LUT R0, R0, 0x1, RZ, 0xc0, !PT ;  /* 0x0000000100007812 */ /* 0x000fe800078ec0ff */
[----:B------:R-:W-:Y:S01]  /*5ed0*/  ISETP.NE.U32.AND P0, PT, R0, 0x1, PT ;  /* 0x000000010000780c */ /* 0x000fe20003f05070 */
[----:B------:R-:W-:Y:S01]  /*5ee0*/  @!UPT UIADD3 URZ, UPT, UPT, URZ, URZ, URZ ;  /* 0x000000fffffff290 */ /* 0x000fe2000fffe0ff */
[----:B------:R-:W-:Y:S11]  /*5ef0*/  @!P5 BRA `(.L_x_107) ;  /* 0x00000000000cd947 */ /* 0x000ff60003800000 */
[----:B------:R-:W-:Y:S04]  /*5f00*/  SHF.L.U32 R3, R108, 0x1f, RZ ;  /* 0x0000001f6c037819 */ /* 0x000fe800000006ff */
[----:B------:R-:W1:Y:S02]  /*5f10*/  SYNCS.PHASECHK.TRANS64.TRYWAIT P1, [UR43+0x60], R3 ;  /* 0x00006003ff0075a7 */ /* 0x000e64000802112b */
[----:B-1----:R-:W-:Y:S05]  /*5f20*/  @!P1 BRA `(.L_x_108) ;  /* 0x0000001400cc9947 */ /* 0x002fea0003800000 */
.L_x_107:
[----:B------:R-:W-:Y:S05]  /*5f30*/  BSYNC B0 ;  /* 0x0000000000007941 */ /* 0x000fea0003800000 */
.L_x_106:
[----:B------:R2:W4:Y:S01]  /*5f40*/  @P0 LDS.128 R56, [R105+UR43+0x200] ;  /* 0x0002002b69380984 */ /* 0x0005220008000c00 */
[----:B------:R-:W-:Y:S01]  /*5f50*/  UIADD3 UR4, UPT, UPT, UR43, 0x68, URZ ;  /* 0x000000682b047890 */ /* 0x000fe2000fffe0ff */
[----:B------:R-:W-:Y:S02]  /*5f60*/  LOP3.LUT R108, R108, 0x1, RZ, 0x3c, !PT ;  /* 0x000000016c6c7812 */ /* 0x000fe400078e3cff */
[----:B------:R2:W1:Y:S01]  /*5f70*/  @P0 LDS.128 R52, [R101+0x200] ;  /* 0x0002000065340984 */ /* 0x0004620000000c00 */
[----:B------:R-:W-:Y:S01]  /*5f80*/  UPRMT UR4, UR37, 0x654, UR4 ;  /* 0x0000065425047896 */ /* 0x000fe20008000004 */
[----:B------:R-:W-:Y:S01]  /*5f90*/  @!PT LDS RZ, [RZ] ;  /* 0x00000000fffff984 */ /* 0x000fe20000000800 */
[----:B------:R-:W-:Y:S01]  /*5fa0*/  @!PT LDS RZ, [RZ] ;  /* 0x00000000fffff984 */ /* 0x000fe20000000800 */
[----:B------:R-:W-:Y:S01]  /*5fb0*/  @!PT LDS RZ, [RZ] ;  /* 0x00000000fffff984 */ /* 0x000fe20000000800 */
[----:B------:R-:W-:Y:S01]  /*5fc0*/  @!PT LDS RZ, [RZ] ;  /* 0x00000000fffff984 */ /* 0x000fe20000000800 */
[----:B------:R5:W-:Y:S06]  /*5fd0*/  MEMBAR.ALL.CTA ;  /* 0x0000000000007992 */ /* 0x000bec0000008000 */
[----:B-----5:R-:W5:Y:S02]  /*5fe0*/  FENCE.VIEW.ASYNC.S ;  /* 0x00000000000073c6 */ /* 0x020f640000000000 */
[----:B-----5:R-:W-:Y:S03]  /*5ff0*/  SYNCS.ARRIVE.TRANS64.RED.A1T0 RZ, [UR4], RZ ;  /* 0x000000ffffff79a7 */ /* 0x020fe60008100404 */
.L_x_105:
[----:B------:R-:W-:Y:S05]  /*6000*/  BSYNC B1 ;  /* 0x0000000000017941 */ /* 0x000fea0003800000 */
.L_x_104:
[----:B-1----:R-:W-:Y:S04]  /*6010*/  SHF.R.U32.HI R3, RZ, 0x15, R32 ;  /* 0x00000015ff037819 */ /* 0x002fe80000011620 */
[----:B------:R-:W-:Y:S01]  /*6020*/  LOP3.LUT P0, RZ, R3, 0x3, R106, 0x48, !PT ;  /* 0x0000000303ff7812 */ /* 0x000fe2000780486a */
[----:B------:R-:W-:Y:S01]  /*6030*/  @!UPT UIADD3 URZ, UPT, UPT, URZ, URZ, URZ ;  /* 0x000000fffffff290 */ /* 0x000fe2000fffe0ff */
[----:B------:R-:W-:Y:S11]  /*6040*/  @P4 BRA `(.L_x_109) ;  /* 0x0000000000084947 */ /* 0x000ff60003800000 */
[----:B------:R-:W1:Y:S02]  /*6050*/  SYNCS.PHASECHK.TRANS64.TRYWAIT P1, [R113+URZ+0xa0], R2 ;  /* 0x0000a002710075a7 */ /* 0x000e6400080211ff */
[----:B-1----:R-:W-:Y:S05]  /*6060*/  @!P1 BRA `(.L_x_110) ;  /* 0x0000001400949947 */ /* 0x002fea0003800000 */
.L_x_109:
[----:B------:R-:W-:Y:S05]  /*6070*/  @!P0 BRA `(.L_x_111) ;  /* 0x0000000000408947 */ /* 0x000fea0003800000 */
[----:B------:R-:W1:Y:S01]  /*6080*/  LDCU.64 UR8, c[0x4][0x70] ;  /* 0x01000e00ff0877ac */ /* 0x000e620008000a00 */
[----:B------:R-:W-:Y:S01]  /*6090*/  MOV R3, 0x0 ;  /* 0x0000000000037802 */ /* 0x000fe20000000f00 */
[----:B------:R-:W-:Y:S02]  /*60a0*/  HFMA2 R12, -RZ, RZ, 0, 5.9604644775390625e-08 ;  /* 0x00000001ff0c7431 */ /* 0x000fe400000001ff */
[----:B------:R-:W-:Y:S02]  /*60b0*/  IMAD.MOV.U32 R8, RZ, RZ, 0x192 ;  /* 0x00000192ff087424 */ /* 0x000fe400078e00ff */
[----:B------:R-:W-:Y:S01]  /*60c0*/  IMAD.MOV.U32 R13, RZ, RZ, RZ ;  /* 0x000000ffff0d7224 */ /* 0x000fe200078e00ff */
[----:B------:R-:W5:Y:S01]  /*60d0*/  LDCU.64 UR6, c[0x4][0x78] ;  /* 0x01000f00ff0677ac */ /* 0x000f620008000a00 */
[----:B------:R-:W2:Y:S01]  /*60e0*/  LDC.64 R2, c[0x4][R3] ;  /* 0x0100000003027b82 */ /* 0x000ea20000000a00 */
[----:B------:R-:W3:Y:S01]  /*60f0*/  LDCU.64 UR4, c[0x4][0x10] ;  /* 0x01000200ff0477ac */ /* 0x000ee20008000a00 */
[----:B-1----:R-:W-:Y:S01]  /*6100*/  MOV R5, UR9 ;  /* 0x0000000900057c02 */ /* 0x002fe20008000f00 */
[----:B------:R-:W-:Y:S01]  /*6110*/  IMAD.U32 R4, RZ, RZ, UR8 ;  /* 0x00000008ff047e24 */ /* 0x000fe2000f8e00ff */
[----:B-----5:R-:W-:Y:S01]  /*6120*/  MOV R7, UR7 ;  /* 0x0000000700077c02 */ /* 0x020fe20008000f00 */
[----:B------:R-:W-:Y:S01]  /*6130*/  IMAD.U32 R6, RZ, RZ, UR6 ;  /* 0x00000006ff067e24 */ /* 0x000fe2000f8e00ff */
[----:B---3--:R-:W-:Y:S01]  /*6140*/  MOV R11, UR5 ;  /* 0x00000005000b7c02 */ /* 0x008fe20008000f00 */
[----:B------:R-:W-:Y:S02]  /*6150*/  IMAD.U32 R10, RZ, RZ, UR4 ;  /* 0x00000004ff0a7e24 */ /* 0x000fe4000f8e00ff */
[----:B------:R-:W-:Y:S07]  /*6160*/  LEPC R20, `(.L_x_111) ;  /* 0x000000001014794e */ /* 0x000fee0000000000 */
[----:B--2-4-:R-:W-:Y:S05]  /*6170*/  CALL.ABS.NOINC R2 ;  /* 0x0000000002007343 */ /* 0x014fea0003c00000 */
.L_x_111:
[----:B------:R-:W-:Y:S01]  /*6180*/  LOP3.LUT P0, RZ, R104, 0x60, RZ, 0xc0, !PT ;  /* 0x0000006068ff7812 */ /* 0x000fe2000780c0ff */
[----:B------:R-:W-:Y:S05]  /*6190*/  WARPSYNC.ALL ;  /* 0x0000000000007948 */ /* 0x000fea0003800000 */
[----:B------:R-:W-:Y:S01]  /*61a0*/  R2UR UR4, R32 ;  /* 0x00000000200472ca */ /* 0x000fe200000e0000 */
[----:B------:R-:W-:Y:S01]  /*61b0*/  BSSY.RECONVERGENT B0, `(.L_x_112) ;  /* 0x000009e000007945 */ /* 0x000fe20003800200 */
[-C--:B----4-:R-:W-:Y:S02]  /*61c0*/  F2FP.F16.E4M3.UNPACK_B R50, R56.reuse ;  /* 0x00000038ff32723e */ /* 0x090fe400020006ff */
[----:B------:R-:W-:Y:S02]  /*61d0*/  F2FP.F16.E4M3.UNPACK_B R63, R56.H1 ;  /* 0x00000038ff3f723e */ /* 0x000fe400030006ff */
[-C--:B------:R-:W-:Y:S01]  /*61e0*/  F2FP.F16.E4M3.UNPACK_B R56, R57.reuse ;  /* 0x00000039ff38723e */ /* 0x080fe200020006ff */
[--C-:B------:R-:W-:Y:S01]  /*61f0*/  HADD2.F32 R48, -RZ, R50.reuse.H0_H0 ;  /* 0x20000032ff307230 */ /* 0x100fe20000004100 */
[----:B------:R-:W-:Y:S01]  /*6200*/  F2FP.F16.E4M3.UNPACK_B R57, R57.H1 ;  /* 0x00000039ff39723e */ /* 0x000fe200030006ff */
[----:B------:R-:W-:Y:S01]  /*6210*/  HADD2.F32 R50, -RZ, R50.H1_H1 ;  /* 0x30000032ff327230 */ /* 0x000fe20000004100 */
[-C--:B------:R-:W-:Y:S01]  /*6220*/  F2FP.F16.E4M3.UNPACK_B R66, R52.reuse ;  /* 0x00000034ff42723e */ /* 0x080fe200020006ff */
[--C-:B------:R-:W-:Y:S01]  /*6230*/  HADD2.F32 R51, -RZ, R63.reuse.H0_H0 ;  /* 0x2000003fff337230 */ /* 0x100fe20000004100 */
[----:B------:R-:W-:Y:S01]  /*6240*/  F2FP.F16.E4M3.UNPACK_B R68, R52.H1 ;  /* 0x00000034ff44723e */ /* 0x000fe200030006ff */
[----:B------:R-:W1:Y:S01]  /*6250*/  LDTM.x32 R4, tmem[UR4] ;  /* 0x00000004000479ee */ /* 0x000e6200082c0000 */
[----:B------:R-:W-:Y:S01]  /*6260*/  NOP ;  /* 0x0000000000007918 */ /* 0x000fe20000000000 */
[----:B------:R-:W-:Y:S01]  /*6270*/  IADD3 R113, PT, PT, R113, 0xc0, RZ ;  /* 0x000000c071717810 */ /* 0x000fe20007ffe0ff */
[--C-:B------:R-:W-:Y:S01]  /*6280*/  HADD2.F32 R65, -RZ, R66.reuse.H0_H0 ;  /* 0x20000042ff417230 */ /* 0x100fe20000004100 */
[----:B------:R-:W-:Y:S01]  /*6290*/  F2FP.F16.E4M3.UNPACK_B R61, R58 ;  /* 0x0000003aff3d723e */ /* 0x000fe200020006ff */
[----:B------:R-:W-:Y:S01]  /*62a0*/  HADD2.F32 R66, -RZ, R66.H1_H1 ;  /* 0x30000042ff427230 */ /* 0x000fe20000004100 */
[----:B------:R-:W-:Y:S01]  /*62b0*/  LOP3.LUT R113, R113, 0xfefffff8, RZ, 0xc0, !PT ;  /* 0xfefffff871717812 */ /* 0x000fe200078ec0ff */
[----:B------:R-:W-:Y:S01]  /*62c0*/  HADD2.F32 R52, -RZ, R63.H1_H1 ;  /* 0x3000003fff347230 */ /* 0x000fe20000004100 */
[-C--:B------:R-:W-:Y:S01]  /*62d0*/  F2FP.F16.E4M3.UNPACK_B R70, R53.reuse ;  /* 0x00000035ff46723e */ /* 0x080fe200020006ff */
[----:B------:R-:W-:Y:S01]  /*62e0*/  HADD2.F32 R67, -RZ, R68.H0_H0 ;  /* 0x20000044ff437230 */ /* 0x000fe20000004100 */
[----:B-1----:R1:W-:Y:S01]  /*62f0*/  SYNCS.ARRIVE.TRANS64.RED.A1T0 RZ, [R113+URZ], RZ ;  /* 0x000000ff71ff79a7 */ /* 0x0023e200081004ff */
[----:B------:R-:W-:Y:S01]  /*6300*/  F2FP.F16.E4M3.UNPACK_B R72, R53.H1 ;  /* 0x00000035ff48723e */ /* 0x000fe200030006ff */
[----:B------:R-:W-:Y:S01]  /*6310*/  HADD2.F32 R53, -RZ, R56.H0_H0 ;  /* 0x20000038ff357230 */ /* 0x000fe20000004100 */
[-C--:B------:R-:W-:Y:S01]  /*6320*/  F2FP.F16.E4M3.UNPACK_B R74, R54.reuse ;  /* 0x00000036ff4a723e */ /* 0x080fe200020006ff */
[----:B------:R-:W-:Y:S01]  /*6330*/  HADD2.F32 R69, -RZ, R70.H0_H0 ;  /* 0x20000046ff457230 */ /* 0x000fe20000004100 */
[----:B------:R-:W-:Y:S01]  /*6340*/  F2FP.F16.E4M3.UNPACK_B R76, R54.H1 ;  /* 0x00000036ff4c723e */ /* 0x000fe200030006ff */
[----:B------:R-:W-:Y:S01]  /*6350*/  HADD2.F32 R54, -RZ, R56.H1_H1 ;  /* 0x30000038ff367230 */ /* 0x000fe20000004100 */
[----:B------:R-:W-:Y:S01]  /*6360*/  F2FP.F16.E4M3.UNPACK_B R60, R58.H1 ;  /* 0x0000003aff3c723e */ /* 0x000fe200030006ff */
[----:B------:R-:W-:Y:S01]  /*6370*/  HADD2.F32 R58, -RZ, R61.H1_H1 ;  /* 0x3000003dff3a7230 */ /* 0x000fe20000004100 */
[----:B------:R-:W-:Y:S01]  /*6380*/  F2FP.F16.E4M3.UNPACK_B R78, R55 ;  /* 0x00000037ff4e723e */ /* 0x000fe200020006ff */
[----:B------:R-:W-:Y:S01]  /*6390*/  HADD2.F32 R71, -RZ, R70.H1_H1 ;  /* 0x30000046ff477230 */ /* 0x000fe20000004100 */
[----:B------:R-:W-:Y:S01]  /*63a0*/  F2FP.F16.E4M3.UNPACK_B R62, R59 ;  /* 0x0000003bff3e723e */ /* 0x000fe200020006ff */
[--C-:B------:R-:W-:Y:S01]  /*63b0*/  HADD2.F32 R73, -RZ, R74.reuse.H0_H0 ;  /* 0x2000004aff497230 */ /* 0x100fe20000004100 */
[----:B------:R-:W-:Y:S01]  /*63c0*/  F2FP.F16.E4M3.UNPACK_B R80, R55.H1 ;  /* 0x00000037ff50723e */ /* 0x000fe200030006ff */
[C---:B---3--:R-:W-:Y:S01]  /*63d0*/  FMUL R4, R46.reuse, R4 ;  /* 0x000000042e047220 */ /* 0x048fe20000400000 */
[C---:B------:R-:W-:Y:S01]  /*63e0*/  FMUL R5, R46.reuse, R5 ;  /* 0x000000052e057220 */ /* 0x040fe20000400000 */
[C---:B------:R-:W-:Y:S01]  /*63f0*/  FMUL R8, R46.reuse, R8 ;  /* 0x000000082e087220 */ /* 0x040fe20000400000 */
[C---:B------:R-:W-:Y:S01]  /*6400*/  FMUL R9, R46.reuse, R9 ;  /* 0x000000092e097220 */ /* 0x040fe20000400000 */
[C---:B------:R-:W-:Y:S01]  /*6410*/  FFMA R4, R49.reuse, R48, R4 ;  /* 0x0000003031047223 */ /* 0x040fe20000000004 */
[C---:B------:R-:W-:Y:S01]  /*6420*/  FFMA R5, R49.reuse, R50, R5 ;  /* 0x0000003231057223 */ /* 0x040fe20000000005 */
[C---:B------:R-:W-:Y:S01]  /*6430*/  FMUL R12, R46.reuse, R12 ;  /* 0x0000000c2e0c7220 */ /* 0x040fe20000400000 */
[C---:B------:R-:W-:Y:S01]  /*6440*/  FMUL R13, R46.reuse, R13 ;  /* 0x0000000d2e0d7220 */ /* 0x040fe20000400000 */
[C---:B------:R-:W-:Y:S01]  /*6450*/  FMUL R16, R46.reuse, R16 ;  /* 0x000000102e107220 */ /* 0x040fe20000400000 */
[C---:B------:R-:W-:Y:S01]  /*6460*/  FMUL R17, R46.reuse, R17 ;  /* 0x000000112e117220 */ /* 0x040fe20000400000 */
[C---:B------:R-:W-:Y:S01]  /*6470*/  FMUL R20, R46.reuse, R20 ;  /* 0x000000142e147220 */ /* 0x040fe20000400000 */
[C---:B------:R-:W-:Y:S01]  /*6480*/  FMUL R21, R46.reuse, R21 ;  /* 0x000000152e157220 */ /* 0x040fe20000400000 */
[C---:B------:R-:W-:Y:S01]  /*6490*/  FMUL R0, R46.reuse, R24 ;  /* 0x000000182e007220 */ /* 0x040fe20000400000 */
[C---:B------:R-:W-:Y:S01]  /*64a0*/  FMUL R2, R46.reuse, R25 ;  /* 0x000000192e027220 */ /* 0x040fe20000400000 */
[----:B------:R-:W-:Y:S02]  /*64b0*/  HADD2.F32 R74, -RZ, R74.H1_H1 ;  /* 0x3000004aff4a7230 */ /* 0x000fe40000004100 */
[C---:B------:R-:W-:Y:S01]  /*64c0*/  FMUL R24, R46.reuse, R28 ;  /* 0x0000001c2e187220 */ /* 0x040fe20000400000 */
[C---:B------:R-:W-:Y:S01]  /*64d0*/  FMUL R25, R46.reuse, R29 ;  /* 0x0000001d2e197220 */ /* 0x040fe20000400000 */
[--C-:B------:R-:W-:Y:S02]  /*64e0*/  HADD2.F32 R77, -RZ, R78.reuse.H0_H0 ;  /* 0x2000004eff4d7230 */ /* 0x100fe40000004100 */
[C---:B------:R-:W-:Y:S01]  /*64f0*/  FMUL R28, R46.reuse, R32 ;  /* 0x000000202e1c7220 */ /* 0x040fe20000400000 */
[----:B------:R-:W-:Y:S02]  /*6500*/  HADD2.F32 R78, -RZ, R78.H1_H1 ;  /* 0x3000004eff4e7230 */ /* 0x000fe40000004100 */
[C---:B------:R-:W-:Y:S01]  /*6510*/  FMUL R29, R46.reuse, R33 ;  /* 0x000000212e1d7220 */ /* 0x040fe20000400000 */
[C---:B------:R-:W-:Y:S01]  /*6520*/  FMUL R6, R46.reuse, R6 ;  /* 0x000000062e067220 */ /* 0x040fe20000400000 */
[C---:B------:R-:W-:Y:S01]  /*6530*/  FMUL R7, R46.reuse, R7 ;  /* 0x000000072e077220 */ /* 0x040fe20000400000 */
[--C-:B------:R-:W-:Y:S02]  /*6540*/  HADD2.F32 R55, -RZ, R57.reuse.H0_H0 ;  /* 0x20000039ff377230 */ /* 0x100fe40000004100 */
[C---:B------:R-:W-:Y:S01]  /*6550*/  FMUL R10, R46.reuse, R10 ;  /* 0x0000000a2e0a7220 */ /* 0x040fe20000400000 */
[C---:B------:R-:W-:Y:S01]  /*6560*/  FFMA R6, R49.reuse, R51, R6 ;  /* 0x0000003331067223 */ /* 0x040fe20000000006 */
[----:B------:R-:W-:Y:S02]  /*6570*/  HADD2.F32 R56, -RZ, R57.H1_H1 ;  /* 0x30000039ff387230 */ /* 0x000fe40000004100 */
[C---:B------:R-:W-:Y:S01]  /*6580*/  FFMA R7, R49.reuse, R52, R7 ;  /* 0x0000003431077223 */ /* 0x040fe20000000007 */
[C---:B------:R-:W-:Y:S01]  /*6590*/  FFMA R8, R49.reuse, R53, R8 ;  /* 0x0000003531087223 */ /* 0x040fe20000000008 */
[C---:B------:R-:W-:Y:S01]  /*65a0*/  FFMA R9, R49.reuse, R54, R9 ;  /* 0x0000003631097223 */ /* 0x040fe20000000009 */
[----:B------:R-:W-:Y:S02]  /*65b0*/  HADD2.F32 R57, -RZ, R61.H0_H0 ;  /* 0x2000003dff397230 */ /* 0x000fe40000004100 */
[----:B------:R-:W-:Y:S01]  /*65c0*/  FFMA R10, R49, R55, R10 ;  /* 0x00000037310a7223 */ /* 0x000fe2000000000a */
[----:B------:R-:W-:Y:S01]  /*65d0*/  F2FP.SATFINITE.E4M3.F32.PACK_AB_MERGE_C R96, R7, R6, RZ ;  /* 0x000000060760723e */ /* 0x000fe200048070ff */
[----:B------:R-:W-:Y:S02]  /*65e0*/  HADD2.F32 R61, -RZ, R62.H0_H0 ;  /* 0x2000003eff3d7230 */ /* 0x000fe40000004100 */
[C---:B------:R-:W-:Y:S01]  /*65f0*/  FMUL R11, R46.reuse, R11 ;  /* 0x0000000b2e0b7220 */ /* 0x040fe20000400000 */
[----:B------:R-:W-:Y:S01]  /*6600*/  F2FP.F16.E4M3.UNPACK_B R64, R59.H1 ;  /* 0x0000003bff40723e */ /* 0x000fe200030006ff */
[----:B------:R-:W-:Y:S01]  /*6610*/  HADD2.F32 R59, -RZ, R60.H0_H0 ;  /* 0x2000003cff3b7230 */ /* 0x000fe20000004100 */
[----:B------:R-:W-:Y:S01]  /*6620*/  F2FP.SATFINITE.E4M3.F32.PACK_AB_MERGE_C R96, R5, R4, R96 ;  /* 0x000000040560723e */ /* 0x000fe20004807060 */
[C---:B------:R-:W-:Y:S01]  /*6630*/  FFMA R11, R49.reuse, R56, R11 ;  /* 0x00000038310b7223 */ /* 0x040fe2000000000b */
[C---:B------:R-:W-:Y:S01]  /*6640*/  FFMA R12, R49.reuse, R57, R12 ;  /* 0x00000039310c7223 */ /* 0x040fe2000000000c */
[----:B------:R-:W-:Y:S01]  /*6650*/  FFMA R13, R49, R58, R13 ;  /* 0x0000003a310d7223 */ /* 0x000fe2000000000d */
[----:B------:R-:W-:Y:S02]  /*6660*/  HADD2.F32 R62, -RZ, R62.H1_H1 ;  /* 0x3000003eff3e7230 */ /* 0x000fe40000004100 */
[C---:B------:R-:W-:Y:S01]  /*6670*/  FMUL R14, R46.reuse, R14 ;  /* 0x0000000e2e0e7220 */ /* 0x040fe20000400000 */
[----:B------:R-:W-:Y:S01]  /*6680*/  HADD2.F32 R60, -RZ, R60.H1_H1 ;  /* 0x3000003cff3c7230 */ /* 0x000fe20000004100 */
[----:B------:R-:W-:Y:S01]  /*6690*/  F2FP.SATFINITE.E4M3.F32.PACK_AB_MERGE_C R97, R11, R10, RZ ;  /* 0x0000000a0b61723e */ /* 0x000fe200048070ff */
[C---:B------:R-:W-:Y:S01]  /*66a0*/  FMUL R15, R46.reuse, R15 ;  /* 0x0000000f2e0f7220 */ /* 0x040fe20000400000 */
[--C-:B------:R-:W-:Y:S02]  /*66b0*/  HADD2.F32 R63, -RZ, R64.reuse.H0_H0 ;  /* 0x20000040ff3f7230 */ /* 0x100fe40000004100 */
[----:B------:R-:W-:Y:S01]  /*66c0*/  FFMA R14, R49, R59, R14 ;  /* 0x0000003b310e7223 */ /* 0x000fe2000000000e */
[----:B------:R-:W-:Y:S01]  /*66d0*/  F2FP.SATFINITE.E4M3.F32.PACK_AB_MERGE_C R97, R9, R8, R97 ;  /* 0x000000080961723e */ /* 0x000fe20004807061 */
[C---:B------:R-:W-:Y:S01]  /*66e0*/  FFMA R15, R49.reuse, R60, R15 ;  /* 0x0000003c310f7223 */ /* 0x040fe2000000000f */
[C---:B------:R-:W-:Y:S01]  /*66f0*/  FFMA R16, R49.reuse, R61, R16 ;  /* 0x0000003d31107223 */ /* 0x040fe20000000010 */
[C---:B------:R-:W-:Y:S01]  /*6700*/  FFMA R17, R49.reuse, R62, R17 ;  /* 0x0000003e31117223 */ /* 0x040fe20000000011 */
[----:B------:R-:W-:Y:S02]  /*6710*/  HADD2.F32 R64, -RZ, R64.H1_H1 ;  /* 0x30000040ff407230 */ /* 0x000fe40000004100 */
[C---:B------:R-:W-:Y:S01]  /*6720*/  FMUL R18, R46.reuse, R18 ;  /* 0x000000122e127220 */ /* 0x040fe20000400000 */
[C---:B------:R-:W-:Y:S01]  /*6730*/  FMUL R19, R46.reuse, R19 ;  /* 0x000000132e137220 */ /* 0x040fe20000400000 */
[----:B------:R-:W-:Y:S02]  /*6740*/  HADD2.F32 R68, -RZ, R68.H1_H1 ;  /* 0x30000044ff447230 */ /* 0x000fe40000004100 */
[C---:B------:R-:W-:Y:S01]  /*6750*/  FMUL R22, R46.reuse, R22 ;  /* 0x000000162e167220 */ /* 0x040fe20000400000 */
[C---:B------:R-:W-:Y:S01]  /*6760*/  FFMA R18, R49.reuse, R63, R18 ;  /* 0x0000003f31127223 */ /* 0x040fe20000000012 */
[C---:B------:R-:W-:Y:S01]  /*6770*/  FFMA R19, R49.reuse, R64, R19 ;  /* 0x0000004031137223 */ /* 0x040fe20000000013 */
[C---:B------:R-:W-:Y:S01]  /*6780*/  FMUL R23, R46.reuse, R23 ;  /* 0x000000172e177220 */ /* 0x040fe20000400000 */
[C---:B------:R-:W-:Y:S01]  /*6790*/  FFMA R20, R49.reuse, R65, R20 ;  /* 0x0000004131147223 */ /* 0x040fe20000000014 */
[C---:B------:R-:W-:Y:S01]  /*67a0*/  FFMA R21, R49.reuse, R66, R21 ;  /* 0x0000004231157223 */ /* 0x040fe20000000015 */
[--C-:B------:R-:W-:Y:S02]  /*67b0*/  HADD2.F32 R70, -RZ, R72.reuse.H0_H0 ;  /* 0x20000048ff467230 */ /* 0x100fe40000004100 */
[C---:B------:R-:W-:Y:S01]  /*67c0*/  FFMA R22, R49.reuse, R67, R22 ;  /* 0x0000004331167223 */ /* 0x040fe20000000016 */
[----:B------:R-:W-:Y:S02]  /*67d0*/  HADD2.F32 R72, -RZ, R72.H1_H1 ;  /* 0x30000048ff487230 */ /* 0x000fe40000004100 */
[C---:B------:R-:W-:Y:S01]  /*67e0*/  FMUL R3, R46.reuse, R26 ;  /* 0x0000001a2e037220 */ /* 0x040fe20000400000 */
        /* <DEDUP_REMOVED lines=16> */
[----:B------:R-:W-:Y:S01]  /*68f0*/  FFMA R31, R49, R76, R31 ;  /* 0x0000004c311f7223 */ /* 0x000fe2000000001f */
[----:B------:R-:W-:Y:S01]  /*6900*/  FMUL R35, R46, R35 ;  /* 0x000000232e237220 */ /* 0x000fe20000400000 */
[----:B------:R-:W-:Y:S01]  /*6910*/  F2FP.SATFINITE.E4M3.F32.PACK_AB_MERGE_C R98, R15, R14, RZ ;  /* 0x0000000e0f62723e */ /* 0x000fe200048070ff */
[----:B------:R-:W-:Y:S01]  /*6920*/  FFMA R28, R49, R77, R28 ;  /* 0x0000004d311c7223 */ /* 0x000fe2000000001c */
[----:B------:R-:W-:Y:S01]  /*6930*/  F2FP.SATFINITE.E4M3.F32.PACK_AB_MERGE_C R99, R19, R18, RZ ;  /* 0x000000121363723e */ /* 0x000fe200048070ff */
[C---:B------:R-:W-:Y:S01]  /*6940*/  FFMA R29, R49.reuse, R78, R29 ;  /* 0x0000004e311d7223 */ /* 0x040fe2000000001d */
[C---:B------:R-:W-:Y:S01]  /*6950*/  FFMA R30, R49.reuse, R79, R30 ;  /* 0x0000004f311e7223 */ /* 0x040fe2000000001e */
[----:B------:R-:W-:Y:S01]  /*6960*/  FFMA R35, R49, R80, R35 ;  /* 0x0000005031237223 */ /* 0x000fe20000000023 */
[----:B------:R-:W-:Y:S02]  /*6970*/  F2FP.SATFINITE.E4M3.F32.PACK_AB_MERGE_C R98, R13, R12, R98 ;  /* 0x0000000c0d62723e */ /* 0x000fe40004807062 */
[----:B------:R-:W-:Y:S02]  /*6980*/  F2FP.SATFINITE.E4M3.F32.PACK_AB_MERGE_C R99, R17, R16, R99 ;  /* 0x000000101163723e */ /* 0x000fe40004807063 */
[----:B------:R-:W-:Y:S02]  /*6990*/  F2FP.SATFINITE.E4M3.F32.PACK_AB_MERGE_C R116, R23, R22, RZ ;  /* 0x000000161774723e */ /* 0x000fe400048070ff */
[----:B------:R-:W-:Y:S01]  /*69a0*/  F2FP.SATFINITE.E4M3.F32.PACK_AB_MERGE_C R117, R27, R3, RZ ;  /* 0x000000031b75723e */ /* 0x000fe200048070ff */
[----:B------:R3:W-:Y:S01]  /*69b0*/  STS.128 [R105+UR43+0x1200], R96 ;  /* 0x0012006069007988 */ /* 0x0007e20008000c2b */
[----:B------:R-:W-:Y:S02]  /*69c0*/  F2FP.SATFINITE.E4M3.F32.PACK_AB_MERGE_C R115, R31, R26, RZ ;  /* 0x0000001a1f73723e */ /* 0x000fe400048070ff */
[----:B------:R-:W-:Y:S02]  /*69d0*/  F2FP.SATFINITE.E4M3.F32.PACK_AB_MERGE_C R120, R35, R30, RZ ;  /* 0x0000001e2378723e */ /* 0x000fe400048070ff */
[----:B------:R-:W-:Y:S02]  /*69e0*/  F2FP.SATFINITE.E4M3.F32.PACK_AB_MERGE_C R116, R21, R20, R116 ;  /* 0x000000141574723e */ /* 0x000fe40004807074 */
[----:B------:R-:W-:Y:S02]  /*69f0*/  F2FP.SATFINITE.E4M3.F32.PACK_AB_MERGE_C R117, R2, R0, R117 ;  /* 0x000000000275723e */ /* 0x000fe40004807075 */
[----:B------:R-:W-:Y:S02]  /*6a00*/  F2FP.SATFINITE.E4M3.F32.PACK_AB_MERGE_C R118, R25, R24, R115 ;  /* 0x000000181976723e */ /* 0x000fe40004807073 */
[----:B------:R-:W-:Y:S02]  /*6a10*/  F2FP.SATFINITE.E4M3.F32.PACK_AB_MERGE_C R119, R29, R28, R120 ;  /* 0x0000001c1d77723e */ /* 0x000fe40004807078 */
[----:B-1----:R-:W-:Y:S03]  /*6a20*/  IADD3 R113, PT, PT, R44, 0x1, RZ ;  /* 0x000000012c717810 */ /* 0x002fe60007ffe0ff */
[----:B------:R3:W-:Y:S01]  /*6a30*/  STS.128 [R101+0x1200], R116 ;  /* 0x0012007465007388 */ /* 0x0007e20000000c00 */
[----:B------:R-:W-:Y:S01]  /*6a40*/  @!PT LDS RZ, [RZ] ;  /* 0x00000000fffff984 */ /* 0x000fe20000000800 */
[----:B------:R-:W-:Y:S01]  /*6a50*/  @!PT LDS RZ, [RZ] ;  /* 0x00000000fffff984 */ /* 0x000fe20000000800 */
[----:B------:R-:W-:Y:S01]  /*6a60*/  @!PT LDS RZ, [RZ] ;  /* 0x00000000fffff984 */ /* 0x000fe20000000800 */
[----:B------:R-:W-:Y:S01]  /*6a70*/  @!PT LDS RZ, [RZ] ;  /* 0x00000000fffff984 */ /* 0x000fe20000000800 */
[----:B------:R1:W-:Y:S07]  /*6a80*/  MEMBAR.ALL.CTA ;  /* 0x0000000000007992 */ /* 0x0003ee0000008000 */
[----:B-1----:R-:W1:Y:S02]  /*6a90*/  FENCE.VIEW.ASYNC.S ;  /* 0x00000000000073c6 */ /* 0x002e640000000000 */
[----:B-1----:R-:W-:Y:S06]  /*6aa0*/  BAR.SYNC.DEFER_BLOCKING 0x1, 0x80 ;  /* 0x0042000000007b1d */ /* 0x002fec0000010000 */
[----:B------:R-:W-:Y:S05]  /*6ab0*/  @P0 BRA `(.L_x_113) ;  /* 0x0000000000340947 */ /* 0x000fea0003800000 */
[----:B------:R-:W-:Y:S01]  /*6ac0*/  UIADD3 UR12, UPT, UPT, UR43, 0x1200, URZ ;  /* 0x000012002b0c7890 */ /* 0x000fe2000fffe0ff */
[----:B------:R-:W-:Y:S01]  /*6ad0*/  R2UR UR9, R94 ;  /* 0x000000005e0972ca */ /* 0x000fe200000e0000 */
[----:B------:R-:W-:Y:S01]  /*6ae0*/  UIADD3 UR10, UP0, UPT, UR46, 0x680, URZ ;  /* 0x000006802e0a7890 */ /* 0x000fe2000ff1e0ff */
[----:B------:R-:W-:Y:S01]  /*6af0*/  R2UR UR8, R93 ;  /* 0x000000005d0872ca */ /* 0x000fe200000e0000 */
[----:B------:R-:W-:Y:S02]  /*6b00*/  UMOV UR7, UR36 ;  /* 0x0000002400077c82 */ /* 0x000fe40008000000 */
[----:B------:R-:W-:Y:S01]  /*6b10*/  IMAD.U32 R111, RZ, RZ, UR12 ;  /* 0x0000000cff6f7e24 */ /* 0x000fe2000f8e00ff */
[----:B------:R-:W-:Y:S04]  /*6b20*/  UIADD3.X UR11, UPT, UPT, URZ, UR47, URZ, UP0, !UPT ;  /* 0x0000002fff0b7290 */ /* 0x000fe800087fe4ff */
[----:B------:R-:W-:Y:S03]  /*6b30*/  R2UR UR4, R111 ;  /* 0x000000006f0472ca */ /* 0x000fe600000e0000 */
[----:B------:R-:W-:Y:S02]  /*6b40*/  USHF.L.U32 UR5, UR9, 0x5, URZ ;  /* 0x0000000509057899 */ /* 0x000fe400080006ff */
[----:B------:R-:W-:Y:S09]  /*6b50*/  USHF.L.U32 UR6, UR8, 0x7, URZ ;  /* 0x0000000708067899 */ /* 0x000ff200080006ff */
[----:B------:R1:W-:Y:S01]  /*6b60*/  UTMASTG.3D [UR4], [UR10] ;  /* 0x000000040a0073b5 */ /* 0x0003e20008010000 */
[----:B------:R0:W-:Y:S01]  /*6b70*/  UTMACMDFLUSH ;  /* 0x00000000000079b7 */ /* 0x0001e20000000000 */
[----:B-1----:R-:W-:Y:S04]  /*6b80*/  DEPBAR.LE SB0, 0x0 ;  /* 0x000080000000791a */ /* 0x002fe80000000000 */
.L_x_113:
[----:B------:R-:W-:Y:S05]  /*6b90*/  BSYNC.RECONVERGENT B0 ;  /* 0x0000000000007941 */ /* 0x000fea0003800200 */
.L_x_112:
[----:B------:R-:W-:Y:S01]  /*6ba0*/  BAR.SYNC.DEFER_BLOCKING 0x1, 0x80 ;  /* 0x0042000000007b1d */ /* 0x000fe20000010000 */
[----:B------:R-:W-:Y:S01]  /*6bb0*/  ISETP.NE.AND P2, PT, R112, RZ, PT ;  /* 0x000000ff7000720c */ /* 0x000fe20003f45270 */
[----:B------:R-:W-:Y:S01]  /*6bc0*/  IMAD.IADD R94, R43, 0x1, R81 ;  /* 0x000000012b5e7824 */ /* 0x000fe200078e0251 */
[----:B------:R-:W-:Y:S01]  /*6bd0*/  ISETP.NE.AND P0, PT, R114, 0x2, PT ;  /* 0x000000027200780c */ /* 0x000fe20003f05270 */
[----:B------:R-:W-:Y:S01]  /*6be0*/  IMAD.IADD R93, R45, 0x1, R92 ;  /* 0x000000012d5d7824 */ /* 0x000fe200078e025c */
[----:B------:R-:W-:Y:S02]  /*6bf0*/  ISETP.NE.AND P1, PT, R113, 0x4, PT ;  /* 0x000000047100780c */ /* 0x000fe40003f25270 */
[----:B------:R-:W-:Y:S02]  /*6c00*/  SEL R0, RZ, 0x1, P0 ;  /* 0x00000001ff007807 */ /* 0x000fe40000000000 */
[----:B------:R-:W-:Y:S02]  /*6c10*/  SEL R3, RZ, 0x1, P1 ;  /* 0x00000001ff037807 */ /* 0x000fe40000800000 */
[----:B------:R-:W-:Y:S02]  /*6c20*/  LOP3.LUT R109, R109, R0, RZ, 0x3c, !PT ;  /* 0x000000006d6d7212 */ /* 0x000fe400078e3cff */
[----:B------:R-:W-:Y:S02]  /*6c30*/  LOP3.LUT R110, R110, R3, RZ, 0x3c, !PT ;  /* 0x000000036e6e7212 */ /* 0x000fe400078e3cff */
[----:B------:R-:W-:Y:S02]  /*6c40*/  @P2 R2UR UR36, R107 ;  /* 0x000000006b2422ca */ /* 0x000fe400000e0000 */
[----:B------:R-:W-:Y:S02]  /*6c50*/  SEL R114, R114, RZ, P0 ;  /* 0x000000ff72727207 */ /* 0x000fe40000000000 */
[----:B------:R-:W-:Y:S01]  /*6c60*/  SEL R44, R113, RZ, P1 ;  /* 0x000000ff712c7207 */ /* 0x000fe20000800000 */
[----:B------:R-:W-:Y:S10]  /*6c70*/  @P2 BRA `(.L_x_114) ;  /* 0xffffffe400a02947 */ /* 0x000ff4000383ffff */
[----:B------:R-:W-:Y:S05]  /*6c80*/  EXIT ;  /* 0x000000000000794d */ /* 0x000fea0003800000 */
.L_x_24:
[----:B--2---:R2:W4:Y:S02]  /*6c90*/  SYNCS.PHASECHK.TRANS64.TRYWAIT P0, [R3+URZ+0xf0], R2 ;  /* 0x0000f002030075a7 */ /* 0x00452400080011ff */
[----:B----4-:R-:W-:Y:S05]  /*6ca0*/  @!P0 NANOSLEEP.SYNCS 0x989680 ;  /* 0x009896800000895d */ /* 0x010fea0003900000 */
[----:B------:R-:W4:Y:S02]  /*6cb0*/  @!P0 SYNCS.PHASECHK.TRANS64 P0, [R3+URZ+0xf0], R2 ;  /* 0x0000f002030085a7 */ /* 0x000f2400080010ff */
[----:B----4-:R-:W-:Y:S05]  /*6cc0*/  @!P0 BRA `(.L_x_24) ;  /* 0xfffffffc00f08947 */ /* 0x010fea000383ffff */
[----:B------:R-:W-:Y:S05]  /*6cd0*/  BRA `(.L_x_115) ;  /* 0xffffffa800c47947 */ /* 0x000fea000383ffff */
.L_x_27:
[----:B-1----:R-:W-:-:S07]  /*6ce0*/  MOV R2, UR33 ;  /* 0x0000002100027c02 */ /* 0x002fce0008000f00 */
.L_x_116:
[----:B-1----:R1:W2:Y:S02]  /*6cf0*/  SYNCS.PHASECHK.TRANS64.TRYWAIT P0, [R2+URZ+0x30], R5 ;  /* 0x00003005020075a7 */ /* 0x0022a400080011ff */
[----:B--2---:R-:W-:Y:S05]  /*6d00*/  @!P0 NANOSLEEP.SYNCS 0x989680 ;  /* 0x009896800000895d */ /* 0x004fea0003900000 */
[----:B------:R-:W2:Y:S02]  /*6d10*/  @!P0 SYNCS.PHASECHK.TRANS64 P0, [R2+URZ+0x30], R5 ;  /* 0x00003005020085a7 */ /* 0x000ea400080010ff */
[----:B--2---:R-:W-:Y:S05]  /*6d20*/  @!P0 BRA `(.L_x_116) ;  /* 0xfffffffc00f08947 */ /* 0x004fea000383ffff */
[----:B------:R-:W-:Y:S05]  /*6d30*/  BRA `(.L_x_26) ;  /* 0xffffffac002c7947 */ /* 0x000fea000383ffff */
.L_x_34:
[----:B-1----:R-:W-:-:S07]  /*6d40*/  MOV R2, UR33 ;  /* 0x0000002100027c02 */ /* 0x002fce0008000f00 */
.L_x_117:
[----:B-1----:R1:W2:Y:S02]  /*6d50*/  SYNCS.PHASECHK.TRANS64.TRYWAIT P0, [R2+URZ+0x30], R5 ;  /* 0x00003005020075a7 */ /* 0x0022a400080011ff */
[----:B--2---:R-:W-:Y:S05]  /*6d60*/  @!P0 NANOSLEEP.SYNCS 0x989680 ;  /* 0x009896800000895d */ /* 0x004fea0003900000 */
[----:B------:R-:W2:Y:S02]  /*6d70*/  @!P0 SYNCS.PHASECHK.TRANS64 P0, [R2+URZ+0x30], R5 ;  /* 0x00003005020085a7 */ /* 0x000ea400080010ff */
[----:B--2---:R-:W-:Y:S05]  /*6d80*/  @!P0 BRA `(.L_x_117) ;  /* 0xfffffffc00f08947 */ /* 0x004fea000383ffff */
[----:B------:R-:W-:Y:S05]  /*6d90*/  BRA `(.L_x_33) ;  /* 0xffffffb000187947 */ /* 0x000fea000383ffff */
.L_x_39:
[----:B-1----:R1:W2:Y:S02]  /*6da0*/  SYNCS.PHASECHK.TRANS64.TRYWAIT P0, [R2+URZ+0x80], R3 ;  /* 0x00008003020075a7 */ /* 0x0022a400080011ff */
[----:B--2---:R-:W-:Y:S05]  /*6db0*/  @!P0 NANOSLEEP.SYNCS 0x989680 ;  /* 0x009896800000895d */ /* 0x004fea0003900000 */
[----:B------:R-:W2:Y:S02]  /*6dc0*/  @!P0 SYNCS.PHASECHK.TRANS64 P0, [R2+URZ+0x80], R3 ;  /* 0x00008003020085a7 */ /* 0x000ea400080010ff */
[----:B--2---:R-:W-:Y:S05]  /*6dd0*/  @!P0 BRA `(.L_x_39) ;  /* 0xfffffffc00f08947 */ /* 0x004fea000383ffff */
[----:B------:R-:W-:Y:S05]  /*6de0*/  BRA `(.L_x_118) ;  /* 0xffffffb000e47947 */ /* 0x000fea000383ffff */
.L_x_43:
[----:B---3--:R-:W-:-:S07]  /*6df0*/  MOV R0, UR5 ;  /* 0x0000000500007c02 */ /* 0x008fce0008000f00 */
.L_x_119:
[----:B-1----:R1:W2:Y:S02]  /*6e00*/  SYNCS.PHASECHK.TRANS64.TRYWAIT P0, [R0+URZ], R3 ;  /* 0x00000003000075a7 */ /* 0x0022a400080011ff */
[----:B--2---:R-:W-:Y:S05]  /*6e10*/  @!P0 NANOSLEEP.SYNCS 0x989680 ;  /* 0x009896800000895d */ /* 0x004fea0003900000 */
[----:B------:R-:W2:Y:S02]  /*6e20*/  @!P0 SYNCS.PHASECHK.TRANS64 P0, [R0+URZ], R3 ;  /* 0x00000003000085a7 */ /* 0x000ea400080010ff */
[----:B--2---:R-:W-:Y:S05]  /*6e30*/  @!P0 BRA `(.L_x_119) ;  /* 0xfffffffc00f08947 */ /* 0x004fea000383ffff */
[----:B------:R-:W-:Y:S05]  /*6e40*/  BRA `(.L_x_120) ;  /* 0xffffffb800547947 */ /* 0x000fea000383ffff */
.L_x_44:
[----:B---3--:R-:W-:-:S07]  /*6e50*/  MOV R0, UR5 ;  /* 0x0000000500007c02 */ /* 0x008fce0008000f00 */
.L_x_121:
[----:B-1----:R1:W2:Y:S02]  /*6e60*/  SYNCS.PHASECHK.TRANS64.TRYWAIT P0, [R0+URZ], R3 ;  /* 0x00000003000075a7 */ /* 0x0022a400080011ff */
[----:B--2---:R-:W-:Y:S05]  /*6e70*/  @!P0 NANOSLEEP.SYNCS 0x989680 ;  /* 0x009896800000895d */ /* 0x004fea0003900000 */
[----:B------:R-:W2:Y:S02]  /*6e80*/  @!P0 SYNCS.PHASECHK.TRANS64 P0, [R0+URZ], R3 ;  /* 0x00000003000085a7 */ /* 0x000ea400080010ff */
[----:B--2---:R-:W-:Y:S05]  /*6e90*/  @!P0 BRA `(.L_x_121) ;  /* 0xfffffffc00f08947 */ /* 0x004fea000383ffff */
[----:B------:R-:W-:Y:S05]  /*6ea0*/  BRA `(.L_x_122) ;  /* 0xffffffb800607947 */ /* 0x000fea000383ffff */
.L_x_45:
[----:B---3--:R-:W-:-:S07]  /*6eb0*/  MOV R0, UR5 ;  /* 0x0000000500007c02 */ /* 0x008fce0008000f00 */
.L_x_123:
[----:B-1----:R1:W2:Y:S02]  /*6ec0*/  SYNCS.PHASECHK.TRANS64.TRYWAIT P0, [R0+URZ], R3 ;  /* 0x00000003000075a7 */ /* 0x0022a400080011ff */
[----:B--2---:R-:W-:Y:S05]  /*6ed0*/  @!P0 NANOSLEEP.SYNCS 0x989680 ;  /* 0x009896800000895d */ /* 0x004fea0003900000 */
[----:B------:R-:W2:Y:S02]  /*6ee0*/  @!P0 SYNCS.PHASECHK.TRANS64 P0, [R0+URZ], R3 ;  /* 0x00000003000085a7 */ /* 0x000ea400080010ff */
[----:B--2---:R-:W-:Y:S05]  /*6ef0*/  @!P0 BRA `(.L_x_123) ;  /* 0xfffffffc00f08947 */ /* 0x004fea000383ffff */
[----:B------:R-:W-:Y:S05]  /*6f00*/  BRA `(.L_x_124) ;  /* 0xffffffb8006c7947 */ /* 0x000fea000383ffff */
.L_x_46:
[----:B---3--:R-:W-:-:S07]  /*6f10*/  MOV R0, UR5 ;  /* 0x0000000500007c02 */ /* 0x008fce0008000f00 */
.L_x_125:
[----:B-1----:R1:W2:Y:S02]  /*6f20*/  SYNCS.PHASECHK.TRANS64.TRYWAIT P0, [R0+URZ], R3 ;  /* 0x00000003000075a7 */ /* 0x0022a400080011ff */
[----:B--2---:R-:W-:Y:S05]  /*6f30*/  @!P0 NANOSLEEP.SYNCS 0x989680 ;  /* 0x009896800000895d */ /* 0x004fea0003900000 */
[----:B------:R-:W2:Y:S02]  /*6f40*/  @!P0 SYNCS.PHASECHK.TRANS64 P0, [R0+URZ], R3 ;  /* 0x00000003000085a7 */ /* 0x000ea400080010ff */
[----:B--2---:R-:W-:Y:S05]  /*6f50*/  @!P0 BRA `(.L_x_125) ;  /* 0xfffffffc00f08947 */ /* 0x004fea000383ffff */
[----:B------:R-:W-:Y:S05]  /*6f60*/  BRA `(.L_x_126) ;  /* 0xffffffb800787947 */ /* 0x000fea000383ffff */
.L_x_47:
[----:B---3--:R-:W-:-:S07]  /*6f70*/  MOV R0, UR5 ;  /* 0x0000000500007c02 */ /* 0x008fce0008000f00 */
.L_x_127:
[----:B-1----:R1:W2:Y:S02]  /*6f80*/  SYNCS.PHASECHK.TRANS64.TRYWAIT P0, [R0+URZ], R3 ;  /* 0x00000003000075a7 */ /* 0x0022a400080011ff */
[----:B--2---:R-:W-:Y:S05]  /*6f90*/  @!P0 NANOSLEEP.SYNCS 0x989680 ;  /* 0x009896800000895d */ /* 0x004fea0003900000 */
[----:B------:R-:W2:Y:S02]  /*6fa0*/  @!P0 SYNCS.PHASECHK.TRANS64 P0, [R0+URZ], R3 ;  /* 0x00000003000085a7 */ /* 0x000ea400080010ff */
[----:B--2---:R-:W-:Y:S05]  /*6fb0*/  @!P0 BRA `(.L_x_127) ;  /* 0xfffffffc00f08947 */ /* 0x004fea000383ffff */
[----:B------:R-:W-:Y:S05]  /*6fc0*/  BRA `(.L_x_128) ;  /* 0xffffffb800847947 */ /* 0x000fea000383ffff */
.L_x_50:
[----:B-1----:R1:W2:Y:S02]  /*6fd0*/  SYNCS.PHASECHK.TRANS64.TRYWAIT P0, [R0+URZ+0xe0], R5 ;  /* 0x0000e005000075a7 */ /* 0x0022a400080011ff */
[----:B--2---:R-:W-:Y:S05]  /*6fe0*/  @!P0 NANOSLEEP.SYNCS 0x989680 ;  /* 0x009896800000895d */ /* 0x004fea0003900000 */
[----:B------:R-:W2:Y:S02]  /*6ff0*/  @!P0 SYNCS.PHASECHK.TRANS64 P0, [R0+URZ+0xe0], R5 ;  /* 0x0000e005000085a7 */ /* 0x000ea400080010ff */
[----:B--2---:R-:W-:Y:S05]  /*7000*/  @!P0 BRA `(.L_x_50) ;  /* 0xfffffffc00f08947 */ /* 0x004fea000383ffff */
[----:B------:R-:W-:Y:S05]  /*7010*/  BRA `(.L_x_129) ;  /* 0xffffffb800e47947 */ /* 0x000fea000383ffff */
.L_x_51:
[----:B------:R-:W-:-:S07]  /*7020*/  MOV R0, UR5 ;  /* 0x0000000500007c02 */ /* 0x000fce0008000f00 */
.L_x_130:
[----:B-1----:R1:W2:Y:S02]  /*7030*/  SYNCS.PHASECHK.TRANS64.TRYWAIT P0, [R0+URZ+0x90], R7 ;  /* 0x00009007000075a7 */ /* 0x0022a400080011ff */
[----:B--2---:R-:W-:Y:S05]  /*7040*/  @!P0 NANOSLEEP.SYNCS 0x989680 ;  /* 0x009896800000895d */ /* 0x004fea0003900000 */
[----:B------:R-:W2:Y:S02]  /*7050*/  @!P0 SYNCS.PHASECHK.TRANS64 P0, [R0+URZ+0x90], R7 ;  /* 0x00009007000085a7 */ /* 0x000ea400080010ff */
[----:B--2---:R-:W-:Y:S05]  /*7060*/  @!P0 BRA `(.L_x_130) ;  /* 0xfffffffc00f08947 */ /* 0x004fea000383ffff */
[----:B------:R-:W-:Y:S05]  /*7070*/  BRA `(.L_x_131) ;  /* 0xffffffb800f47947 */ /* 0x000fea000383ffff */
.L_x_52:
[----:B-1----:R1:W2:Y:S02]  /*7080*/  SYNCS.PHASECHK.TRANS64.TRYWAIT P1, [R0+URZ+0x80], R5 ;  /* 0x00008005000075a7 */ /* 0x0022a400080211ff */
[----:B--2---:R-:W-:Y:S05]  /*7090*/  @!P1 NANOSLEEP.SYNCS 0x989680 ;  /* 0x009896800000995d */ /* 0x004fea0003900000 */
[----:B------:R-:W2:Y:S02]  /*70a0*/  @!P1 SYNCS.PHASECHK.TRANS64 P1, [R0+URZ+0x80], R5 ;  /* 0x00008005000095a7 */ /* 0x000ea400080210ff */
[----:B--2---:R-:W-:Y:S05]  /*70b0*/  @!P1 BRA `(.L_x_52) ;  /* 0xfffffffc00f09947 */ /* 0x004fea000383ffff */
[----:B------:R-:W-:Y:S05]  /*70c0*/  BRA `(.L_x_132) ;  /* 0xffffffbc00247947 */ /* 0x000fea000383ffff */
.L_x_55:
[----:B------:R-:W-:-:S07]  /*70d0*/  MOV R0, UR5 ;  /* 0x0000000500007c02 */ /* 0x000fce0008000f00 */
.L_x_133:
[----:B-1----:R1:W2:Y:S02]  /*70e0*/  SYNCS.PHASECHK.TRANS64.TRYWAIT P0, [R0+URZ+0x90], R3 ;  /* 0x00009003000075a7 */ /* 0x0022a400080011ff */
[----:B--2---:R-:W-:Y:S05]  /*70f0*/  @!P0 NANOSLEEP.SYNCS 0x989680 ;  /* 0x009896800000895d */ /* 0x004fea0003900000 */
[----:B------:R-:W2:Y:S02]  /*7100*/  @!P0 SYNCS.PHASECHK.TRANS64 P0, [R0+URZ+0x90], R3 ;  /* 0x00009003000085a7 */ /* 0x000ea400080010ff */
[----:B--2---:R-:W-:Y:S05]  /*7110*/  @!P0 BRA `(.L_x_133) ;  /* 0xfffffffc00f08947 */ /* 0x004fea000383ffff */
[----:B------:R-:W-:Y:S05]  /*7120*/  BRA `(.L_x_54) ;  /* 0xffffffbc00787947 */ /* 0x000fea000383ffff */
.L_x_64:
[----:B-1----:R-:W-:-:S04]  /*7130*/  MOV R4, UR6 ;  /* 0x0000000600047c02 */ /* 0x002fc80008000f00 */
[----:B------:R1:W2:Y:S03]  /*7140*/  SYNCS.PHASECHK.TRANS64.TRYWAIT P0, [R4+URZ+0x8], R5 ;  /* 0x00000805040075a7 */ /* 0x0002a600080011ff */
[----:B--2---:R-:W-:Y:S05]  /*7150*/  @!P0 NANOSLEEP.SYNCS 0x989680 ;  /* 0x009896800000895d */ /* 0x004fea0003900000 */
[----:B------:R-:W2:Y:S02]  /*7160*/  @!P0 SYNCS.PHASECHK.TRANS64 P0, [R4+URZ+0x8], R5 ;  /* 0x00000805040085a7 */ /* 0x000ea400080010ff */
[----:B--2---:R-:W-:Y:S05]  /*7170*/  @!P0 BRA `(.L_x_64) ;  /* 0xfffffffc00ec8947 */ /* 0x004fea000383ffff */
[----:B------:R-:W-:Y:S05]  /*7180*/  BRA `(.L_x_63) ;  /* 0xffffffc0002c7947 */ /* 0x000fea000383ffff */
.L_x_66:
[----:B------:R-:W-:Y:S01]  /*7190*/  BSSY B0, `(.L_x_134) ;  /* 0x0000006000007945 */ /* 0x000fe20003800000 */
[----:B------:R-:W-:-:S07]  /*71a0*/  MOV R15, 0xffffffff ;  /* 0xffffffff000f7802 */ /* 0x000fce0000000f00 */
[----:B-1---5:R-:W-:Y:S05]  /*71b0*/  WARPSYNC.COLLECTIVE R15, `(.L_x_135) ;  /* 0x000000000f0c7348 */ /* 0x022fea0003c00000 */
[----:B------:R-:W-:Y:S02]  /*71c0*/  ELECT P6, UR79, PT ;  /* 0x00000000004f782f */ /* 0x000fe400038c0000 */
[----:B------:R-:W-:Y:S01]  /*71d0*/  MOV R14, UR79 ;  /* 0x0000004f000e7c02 */ /* 0x000fe20008000f00 */
[----:B-1---5:R-:W-:Y:S10]  /*71e0*/  ENDCOLLECTIVE ;  /* 0x000000000000791b */ /* 0x022ff40003800000 */
.L_x_135:
[----:B------:R-:W-:Y:S05]  /*71f0*/  BSYNC B0 ;  /* 0x0000000000007941 */ /* 0x000fea0003800000 */
.L_x_134:
[----:B------:R-:W-:Y:S05]  /*7200*/  BRA `(.L_x_136) ;  /* 0xffffffc0005c7947 */ /* 0x000fea000383ffff */
.L_x_68:
[----:B-1----:R-:W-:-:S04]  /*7210*/  MOV R2, UR6 ;  /* 0x0000000600027c02 */ /* 0x002fc80008000f00 */
[----:B------:R1:W2:Y:S03]  /*7220*/  SYNCS.PHASECHK.TRANS64.TRYWAIT P0, [R2+URZ+0x8], R3 ;  /* 0x00000803020075a7 */ /* 0x0002a600080011ff */
[----:B--2---:R-:W-:Y:S05]  /*7230*/  @!P0 NANOSLEEP.SYNCS 0x989680 ;  /* 0x009896800000895d */ /* 0x004fea0003900000 */
[----:B------:R-:W2:Y:S02]  /*7240*/  @!P0 SYNCS.PHASECHK.TRANS64 P0, [R2+URZ+0x8], R3 ;  /* 0x00000803020085a7 */ /* 0x000ea400080010ff */
[----:B--2---:R-:W-:Y:S05]  /*7250*/  @!P0 BRA `(.L_x_68) ;  /* 0xfffffffc00ec8947 */ /* 0x004fea000383ffff */
[----:B------:R-:W-:Y:S05]  /*7260*/  BRA `(.L_x_67) ;  /* 0xffffffc000607947 */ /* 0x000fea000383ffff */
.L_x_69:
[----:B-1----:R1:W2:Y:S02]  /*7270*/  SYNCS.PHASECHK.TRANS64.TRYWAIT P0, [R0+URZ+0x80], R5 ;  /* 0x00008005000075a7 */ /* 0x0022a400080011ff */
[----:B--2---:R-:W-:Y:S05]  /*7280*/  @!P0 NANOSLEEP.SYNCS 0x989680 ;  /* 0x009896800000895d */ /* 0x004fea0003900000 */
[----:B------:R-:W2:Y:S02]  /*7290*/  @!P0 SYNCS.PHASECHK.TRANS64 P0, [R0+URZ+0x80], R5 ;  /* 0x00008005000085a7 */ /* 0x000ea400080010ff */
[----:B--2---:R-:W-:Y:S05]  /*72a0*/  @!P0 BRA `(.L_x_69) ;  /* 0xfffffffc00f08947 */ /* 0x004fea000383ffff */
[----:B------:R-:W-:Y:S05]  /*72b0*/  BRA `(.L_x_137) ;  /* 0xffffffc4006c7947 */ /* 0x000fea000383ffff */
.L_x_71:
[----:B------:R-:W-:-:S07]  /*72c0*/  MOV R0, UR8 ;  /* 0x0000000800007c02 */ /* 0x000fce0008000f00 */
.L_x_138:
[----:B-1----:R1:W2:Y:S02]  /*72d0*/  SYNCS.PHASECHK.TRANS64.TRYWAIT P0, [R0+URZ+0xc0], R5 ;  /* 0x0000c005000075a7 */ /* 0x0022a400080011ff */
[----:B--2---:R-:W-:Y:S05]  /*72e0*/  @!P0 NANOSLEEP.SYNCS 0x989680 ;  /* 0x009896800000895d */ /* 0x004fea0003900000 */
[----:B------:R-:W2:Y:S02]  /*72f0*/  @!P0 SYNCS.PHASECHK.TRANS64 P0, [R0+URZ+0xc0], R5 ;  /* 0x0000c005000085a7 */ /* 0x000ea400080010ff */
[----:B--2---:R-:W-:Y:S05]  /*7300*/  @!P0 BRA `(.L_x_138) ;  /* 0xfffffffc00f08947 */ /* 0x004fea000383ffff */
[----:B------:R-:W-:Y:S05]  /*7310*/  BRA `(.L_x_139) ;  /* 0xffffffc400b87947 */ /* 0x000fea000383ffff */
.L_x_74:
[----:B------:R-:W-:Y:S07]  /*7320*/  MOV R0, UR14 ;  /* 0x0000000e00007c02 */ /* 0x000fee0008000f00 */
.L_x_140:
[----:B-1----:R1:W2:Y:S02]  /*7330*/  SYNCS.PHASECHK.TRANS64.TRYWAIT P0, [R0+URZ], R5 ;  /* 0x00000005000075a7 */ /* 0x0022a400080011ff */
[----:B--2---:R-:W-:Y:S05]  /*7340*/  @!P0 NANOSLEEP.SYNCS 0x989680 ;  /* 0x009896800000895d */ /* 0x004fea0003900000 */
[----:B------:R-:W2:Y:S02]  /*7350*/  @!P0 SYNCS.PHASECHK.TRANS64 P0, [R0+URZ], R5 ;  /* 0x00000005000085a7 */ /* 0x000ea400080010ff */
[----:B--2---:R-:W-:Y:S05]  /*7360*/  @!P0 BRA `(.L_x_140) ;  /* 0xfffffffc00f08947 */ /* 0x004fea000383ffff */
[----:B------:R-:W-:Y:S05]  /*7370*/  BRA `(.L_x_73) ;  /* 0xffffffc400cc7947 */ /* 0x000fea000383ffff */
.L_x_78:
[----:B-1----:R-:W-:-:S07]  /*7380*/  MOV R0, UR8 ;  /* 0x0000000800007c02 */ /* 0x002fce0008000f00 */
.L_x_141:
[----:B-1----:R1:W2:Y:S02]  /*7390*/  SYNCS.PHASECHK.TRANS64.TRYWAIT P0, [R0+URZ], R3 ;  /* 0x00000003000075a7 */ /* 0x0022a400080011ff */
[----:B--2---:R-:W-:Y:S05]  /*73a0*/  @!P0 NANOSLEEP.SYNCS 0x989680 ;  /* 0x009896800000895d */ /* 0x004fea0003900000 */
[----:B------:R-:W2:Y:S02]  /*73b0*/  @!P0 SYNCS.PHASECHK.TRANS64 P0, [R0+URZ], R3 ;  /* 0x00000003000085a7 */ /* 0x000ea400080010ff */
[----:B--2---:R-:W-:Y:S05]  /*73c0*/  @!P0 BRA `(.L_x_141) ;  /* 0xfffffffc00f08947 */ /* 0x004fea000383ffff */
[----:B------:R-:W-:Y:S05]  /*73d0*/  BRA `(.L_x_142) ;  /* 0xffffffcc00107947 */ /* 0x000fea000383ffff */
.L_x_79:
[----:B------:R-:W-:-:S07]  /*73e0*/  MOV R0, UR8 ;  /* 0x0000000800007c02 */ /* 0x000fce0008000f00 */
.L_x_143:
[----:B-1----:R1:W2:Y:S02]  /*73f0*/  SYNCS.PHASECHK.TRANS64.TRYWAIT P0, [R0+URZ], R3 ;  /* 0x00000003000075a7 */ /* 0x0022a400080011ff */
[----:B--2---:R-:W-:Y:S05]  /*7400*/  @!P0 NANOSLEEP.SYNCS 0x989680 ;  /* 0x009896800000895d */ /* 0x004fea0003900000 */
[----:B------:R-:W2:Y:S02]  /*7410*/  @!P0 SYNCS.PHASECHK.TRANS64 P0, [R0+URZ], R3 ;  /* 0x00000003000085a7 */ /* 0x000ea400080010ff */
[----:B--2---:R-:W-:Y:S05]  /*7420*/  @!P0 BRA `(.L_x_143) ;  /* 0xfffffffc00f08947 */ /* 0x004fea000383ffff */
[----:B------:R-:W-:Y:S05]  /*7430*/  BRA `(.L_x_144) ;  /* 0xffffffcc001c7947 */ /* 0x000fea000383ffff */
.L_x_80:
[----:B------:R-:W-:-:S07]  /*7440*/  MOV R0, UR8 ;  /* 0x0000000800007c02 */ /* 0x000fce0008000f00 */
.L_x_145:
[----:B-1----:R1:W2:Y:S02]  /*7450*/  SYNCS.PHASECHK.TRANS64.TRYWAIT P0, [R0+URZ], R3 ;  /* 0x00000003000075a7 */ /* 0x0022a400080011ff */
[----:B--2---:R-:W-:Y:S05]  /*7460*/  @!P0 NANOSLEEP.SYNCS 0x989680 ;  /* 0x009896800000895d */ /* 0x004fea0003900000 */
[----:B------:R-:W2:Y:S02]  /*7470*/  @!P0 SYNCS.PHASECHK.TRANS64 P0, [R0+URZ], R3 ;  /* 0x00000003000085a7 */ /* 0x000ea400080010ff */
[----:B--2---:R-:W-:Y:S05]  /*7480*/  @!P0 BRA `(.L_x_145) ;  /* 0xfffffffc00f08947 */ /* 0x004fea000383ffff */
[----:B------:R-:W-:Y:S05]  /*7490*/  BRA `(.L_x_146) ;  /* 0xffffffcc00287947 */ /* 0x000fea000383ffff */
.L_x_83:
[----:B------:R-:W-:-:S07]  /*74a0*/  MOV R0, UR7 ;  /* 0x0000000700007c02 */ /* 0x000fce0008000f00 */
.L_x_147:
[----:B-1----:R1:W2:Y:S02]  /*74b0*/  SYNCS.PHASECHK.TRANS64.TRYWAIT P1, [R0+URZ+0x100], R3 ;  /* 0x00010003000075a7 */ /* 0x0022a400080211ff */
[----:B--2---:R-:W-:Y:S05]  /*74c0*/  @!P1 NANOSLEEP.SYNCS 0x989680 ;  /* 0x009896800000995d */ /* 0x004fea0003900000 */
[----:B------:R-:W2:Y:S02]  /*74d0*/  @!P1 SYNCS.PHASECHK.TRANS64 P1, [R0+URZ+0x100], R3 ;  /* 0x00010003000095a7 */ /* 0x000ea400080210ff */
[----:B--2---:R-:W-:Y:S05]  /*74e0*/  @!P1 BRA `(.L_x_147) ;  /* 0xfffffffc00f09947 */ /* 0x004fea000383ffff */
[----:B------:R-:W-:Y:S05]  /*74f0*/  BRA `(.L_x_148) ;  /* 0xffffffcc00747947 */ /* 0x000fea000383ffff */
.L_x_88:
[----:B--2---:R2:W4:Y:S02]  /*7500*/  SYNCS.PHASECHK.TRANS64.TRYWAIT P0, [R0+URZ+0x80], R3 ;  /* 0x00008003000075a7 */ /* 0x00452400080011ff */
[----:B----4-:R-:W-:Y:S05]  /*7510*/  @!P0 NANOSLEEP.SYNCS 0x989680 ;  /* 0x009896800000895d */ /* 0x010fea0003900000 */
[----:B------:R-:W4:Y:S02]  /*7520*/  @!P0 SYNCS.PHASECHK.TRANS64 P0, [R0+URZ+0x80], R3 ;  /* 0x00008003000085a7 */ /* 0x000f2400080010ff */
[----:B----4-:R-:W-:Y:S05]  /*7530*/  @!P0 BRA `(.L_x_88) ;  /* 0xfffffffc00f08947 */ /* 0x010fea000383ffff */
[----:B------:R-:W-:Y:S05]  /*7540*/  BRA `(.L_x_149) ;  /* 0xffffffd000787947 */ /* 0x000fea000383ffff */
.L_x_91:
[----:B------:R-:W-:Y:S07]  /*7550*/  MOV R0, UR6 ;  /* 0x0000000600007c02 */ /* 0x000fee0008000f00 */
.L_x_150:
[----:B--2---:R2:W4:Y:S02]  /*7560*/  SYNCS.PHASECHK.TRANS64.TRYWAIT P0, [R0+URZ+0x78], R3 ;  /* 0x00007803000075a7 */ /* 0x00452400080011ff */
[----:B----4-:R-:W-:Y:S05]  /*7570*/  @!P0 NANOSLEEP.SYNCS 0x989680 ;  /* 0x009896800000895d */ /* 0x010fea0003900000 */
[----:B------:R-:W4:Y:S02]  /*7580*/  @!P0 SYNCS.PHASECHK.TRANS64 P0, [R0+URZ+0x78], R3 ;  /* 0x00007803000085a7 */ /* 0x000f2400080010ff */
[----:B----4-:R-:W-:Y:S05]  /*7590*/  @!P0 BRA `(.L_x_150) ;  /* 0xfffffffc00f08947 */ /* 0x010fea000383ffff */
[----:B------:R-:W-:Y:S05]  /*75a0*/  BRA `(.L_x_90) ;  /* 0xffffffd400647947 */ /* 0x000fea000383ffff */
.L_x_94:
[----:B------:R-:W-:Y:S07]  /*75b0*/  MOV R3, UR6 ;  /* 0x0000000600037c02 */ /* 0x000fee0008000f00 */
.L_x_151:
[----:B-1----:R1:W2:Y:S02]  /*75c0*/  SYNCS.PHASECHK.TRANS64.TRYWAIT P2, [R3+URZ+0x68], R26 ;  /* 0x0000681a030075a7 */ /* 0x0022a400080411ff */
[----:B--2---:R-:W-:Y:S05]  /*75d0*/  @!P2 NANOSLEEP.SYNCS 0x989680 ;  /* 0x009896800000a95d */ /* 0x004fea0003900000 */
[----:B------:R-:W2:Y:S02]  /*75e0*/  @!P2 SYNCS.PHASECHK.TRANS64 P2, [R3+URZ+0x68], R26 ;  /* 0x0000681a0300a5a7 */ /* 0x000ea400080410ff */
[----:B--2---:R-:W-:Y:S05]  /*75f0*/  @!P2 BRA `(.L_x_151) ;  /* 0xfffffffc00f0a947 */ /* 0x004fea000383ffff */
[----:B------:R-:W-:Y:S05]  /*7600*/  BRA `(.L_x_152) ;  /* 0xffffffd400f87947 */ /* 0x000fea000383ffff */
.L_x_97:
[----:B--2---:R2:W4:Y:S02]  /*7610*/  SYNCS.PHASECHK.TRANS64.TRYWAIT P0, [R0+URZ+0x80], R3 ;  /* 0x00008003000075a7 */ /* 0x00452400080011ff */
[----:B----4-:R-:W-:Y:S05]  /*7620*/  @!P0 NANOSLEEP.SYNCS 0x989680 ;  /* 0x009896800000895d */ /* 0x010fea0003900000 */
[----:B------:R-:W4:Y:S02]  /*7630*/  @!P0 SYNCS.PHASECHK.TRANS64 P0, [R0+URZ+0x80], R3 ;  /* 0x00008003000085a7 */ /* 0x000f2400080010ff */
[----:B----4-:R-:W-:Y:S05]  /*7640*/  @!P0 BRA `(.L_x_97) ;  /* 0xfffffffc00f08947 */ /* 0x010fea000383ffff */
[----:B------:R-:W-:Y:S05]  /*7650*/  BRA `(.L_x_153) ;  /* 0xffffffdc003c7947 */ /* 0x000fea000383ffff */
.L_x_108:
[----:B-1----:R-:W-:Y:S04]  /*7660*/  MOV R0, UR43 ;  /* 0x0000002b00007c02 */ /* 0x002fe80008000f00 */
[----:B------:R1:W2:Y:S03]  /*7670*/  SYNCS.PHASECHK.TRANS64.TRYWAIT P1, [R0+URZ+0x60], R3 ;  /* 0x00006003000075a7 */ /* 0x0002a600080211ff */
[----:B--2---:R-:W-:Y:S05]  /*7680*/  @!P1 NANOSLEEP.SYNCS 0x989680 ;  /* 0x009896800000995d */ /* 0x004fea0003900000 */
[----:B------:R-:W2:Y:S02]  /*7690*/  @!P1 SYNCS.PHASECHK.TRANS64 P1, [R0+URZ+0x60], R3 ;  /* 0x00006003000095a7 */ /* 0x000ea400080210ff */
[----:B--2---:R-:W-:Y:S05]  /*76a0*/  @!P1 BRA `(.L_x_108) ;  /* 0xfffffffc00ec9947 */ /* 0x004fea000383ffff */
[----:B------:R-:W-:Y:S05]  /*76b0*/  BRA `(.L_x_107) ;  /* 0xffffffe8001c7947 */ /* 0x000fea000383ffff */
.L_x_110:
[----:B------:R1:W1:Y:S02]  /*76c0*/  SYNCS.PHASECHK.TRANS64.TRYWAIT P1, [R113+URZ+0xa0], R2 ;  /* 0x0000a002710075a7 */ /* 0x00026400080211ff */
[----:B-1----:R-:W-:Y:S05]  /*76d0*/  @!P1 NANOSLEEP.SYNCS 0x989680 ;  /* 0x009896800000995d */ /* 0x002fea0003900000 */
[----:B------:R-:W1:Y:S02]  /*76e0*/  @!P1 SYNCS.PHASECHK.TRANS64 P1, [R113+URZ+0xa0], R2 ;  /* 0x0000a002710095a7 */ /* 0x000e6400080210ff */
[----:B-1----:R-:W-:Y:S05]  /*76f0*/  @!P1 BRA `(.L_x_110) ;  /* 0xfffffffc00f09947 */ /* 0x002fea000383ffff */
[----:B------:R-:W-:Y:S05]  /*7700*/  BRA `(.L_x_109) ;  /* 0xffffffe800587947 */ /* 0x000fea000383ffff */
        .weak           $__internal_0_$__cuda_sm10x_tcgen05_guardrail_trap_col_being_dealloced_not_returned_by_alloc
        .type           $__internal_0_$__cuda_sm10x_tcgen05_guardrail_trap_col_being_dealloced_not_returned_by_alloc,@function
        .size           $__internal_0_$__cuda_sm10x_tcgen05_guardrail_trap_col_being_dealloced_not_returned_by_alloc,($__internal_1_$__cuda_sm10x_tcgen05_guardrail_trap_phase_invalid_during_alloc - $__internal_0_$__cuda_sm10x_tcgen05_guardrail_trap_col_being_dealloced_not_returned_by_alloc)
$__internal_0_$__cuda_sm10x_tcgen05_guardrail_trap_col_being_dealloced_not_returned_by_alloc:
[----:B------:R-:W-:Y:S05]  /*7710*/  BPT.TRAP 0x1 ;  /* 0x000000040000795c */ /* 0x000fea0000300000 */
[----:B------:R-:W-:-:S04]  /*7720*/  HFMA2 R3, -RZ, RZ, 0, 0 ;  /* 0x00000000ff037431 */ /* 0x000fc800000001ff */
[----:B------:R-:W-:Y:S05]  /*7730*/  RET.REL.NODEC R2 `(_ZN7cutlass13device_kernelINS_4gemm6kernel13GemmUniversalIN4cute5tupleIJiiiiEEENS1_10collective13CollectiveMmaINS1_35MainloopSm100TmaUmmaWarpSpecializedILi6ELi2ELi4ENS5_IJNS4_1CILi2EEENSA_ILi1EEESC_EEEEENS5_IJNSA_ILi256EEENSA_ILi32EEESF_EEENS_12float_e4m3_tENS5_IJlSC_lEEESI_SJ_NS4_8TiledMMAINS4_8MMA_AtomIJNS4_10MMA_TraitsINS4_25SM100_MMA_F8F6F4_2x1SM_SSEJSI_SI_fSF_SG_NS4_17integral_constantINS4_4UMMA5MajorELSQ_0EEESR_NSO_INSP_7ScaleInELSS_0EEEST_EEEEEENS4_6LayoutINS5_IJSC_SC_SC_EEENS5_IJNSA_ILi0EEESY_SY_EEEEENS5_IJNS4_10UnderscoreES11_S11_EEEEENS4_18SM100_TMA_2SM_LOADENS4_14ComposedLayoutINS4_7SwizzleILi3ELi4ELi3EEENS4_18smem_ptr_flag_bitsILi8EEENSW_INS5_IJNSA_ILi8EEENSA_ILi128EEEEEENS5_IJS1B_SC_EEEEEEEvNS4_8identityES14_S1F_vS1G_EENS_8epilogue10collective18CollectiveEpilogueINS1I_23Sm100TmaWarpSpecializedILi1ELi1ELi32ELb0ELb0EEEJNS5_IJS1B_SG_SF_EEENS5_IJNSW_IS1B_SC_EENSW_ISG_SC_EEEEESI_SJ_SI_SJ_NS1I_6fusion15FusionCallbacksIS1M_NS1R_17LinearCombinationISI_fSI_fLNS_15FloatRoundStyleE2EEES1N_S1Q_JEEENS4_5SM1004TMEM4LOAD26SM100_TMEM_LOAD_32dp32b32xENS4_13SM90_TMA_LOADENS15_INS16_ILi1ELi4ELi3EEES19_NSW_INS5_IJS1A_SG_EEENS5_IJSG_SC_EEEEEEENS4_39AutoVectorizingCopyWithAssumedAlignmentILi128EEENS4_14SM90_TMA_STOREES26_S28_S28_EEEvvEEEEvNT_6ParamsE) ;  /* 0xffffff8802307950 */ /* 0x000fea0003c3ffff */
        .weak           $__internal_1_$__cuda_sm10x_tcgen05_guardrail_trap_phase_invalid_during_alloc
        .type           $__internal_1_$__cuda_sm10x_tcgen05_guardrail_trap_phase_invalid_during_alloc,@function
        .size           $__internal_1_$__cuda_sm10x_tcgen05_guardrail_trap_phase_invalid_during_alloc,($__internal_2_$__cuda_sm10x_tcgen05_guardrail_trap_unallocated_columns_being_dealloced - $__internal_1_$__cuda_sm10x_tcgen05_guardrail_trap_phase_invalid_during_alloc)
$__internal_1_$__cuda_sm10x_tcgen05_guardrail_trap_phase_invalid_during_alloc:
[----:B------:R-:W-:Y:S05]  /*7740*/  BPT.TRAP 0x1 ;  /* 0x000000040000795c */ /* 0x000fea0000300000 */
[----:B------:R-:W-:-:S04]  /*7750*/  MOV R3, 0x0 ;  /* 0x0000000000037802 */ /* 0x000fc80000000f00 */
[----:B------:R-:W-:Y:S05]  /*7760*/  RET.REL.NODEC R2 `(_ZN7cutlass13device_kernelINS_4gemm6kernel13GemmUniversalIN4cute5tupleIJiiiiEEENS1_10collective13CollectiveMmaINS1_35MainloopSm100TmaUmmaWarpSpecializedILi6ELi2ELi4ENS5_IJNS4_1CILi2EEENSA_ILi1EEESC_EEEEENS5_IJNSA_ILi256EEENSA_ILi32EEESF_EEENS_12float_e4m3_tENS5_IJlSC_lEEESI_SJ_NS4_8TiledMMAINS4_8MMA_AtomIJNS4_10MMA_TraitsINS4_25SM100_MMA_F8F6F4_2x1SM_SSEJSI_SI_fSF_SG_NS4_17integral_constantINS4_4UMMA5MajorELSQ_0EEESR_NSO_INSP_7ScaleInELSS_0EEEST_EEEEEENS4_6LayoutINS5_IJSC_SC_SC_EEENS5_IJNSA_ILi0EEESY_SY_EEEEENS5_IJNS4_10UnderscoreES11_S11_EEEEENS4_18SM100_TMA_2SM_LOADENS4_14ComposedLayoutINS4_7SwizzleILi3ELi4ELi3EEENS4_18smem_ptr_flag_bitsILi8EEENSW_INS5_IJNSA_ILi8EEENSA_ILi128EEEEEENS5_IJS1B_SC_EEEEEEEvNS4_8identityES14_S1F_vS1G_EENS_8epilogue10collective18CollectiveEpilogueINS1I_23Sm100TmaWarpSpecializedILi1ELi1ELi32ELb0ELb0EEEJNS5_IJS1B_SG_SF_EEENS5_IJNSW_IS1B_SC_EENSW_ISG_SC_EEEEESI_SJ_SI_SJ_NS1I_6fusion15FusionCallbacksIS1M_NS1R_17LinearCombinationISI_fSI_fLNS_15FloatRoundStyleE2EEES1N_S1Q_JEEENS4_5SM1004TMEM4LOAD26SM100_TMEM_LOAD_32dp32b32xENS4_13SM90_TMA_LOADENS15_INS16_ILi1ELi4ELi3EEES19_NSW_INS5_IJS1A_SG_EEENS5_IJSG_SC_EEEEEEENS4_39AutoVectorizingCopyWithAssumedAlignmentILi128EEENS4_14SM90_TMA_STOREES26_S28_S28_EEEvvEEEEvNT_6ParamsE) ;  /* 0xffffff8802247950 */ /* 0x000fea0003c3ffff */
        .weak           $__internal_2_$__cuda_sm10x_tcgen05_guardrail_trap_unallocated_columns_being_dealloced
        .type           $__internal_2_$__cuda_sm10x_tcgen05_guardrail_trap_unallocated_columns_being_dealloced,@function
        .size           $__internal_2_$__cuda_sm10x_tcgen05_guardrail_trap_unallocated_columns_being_dealloced,(.L_x_155 - $__internal_2_$__cuda_sm10x_tcgen05_guardrail_trap_unallocated_columns_being_dealloced)
$__internal_2_$__cuda_sm10x_tcgen05_guardrail_trap_unallocated_columns_being_dealloced:
[----:B------:R-:W-:Y:S05]  /*7770*/  BPT.TRAP 0x1 ;  /* 0x000000040000795c */ /* 0x000fea0000300000 */
[----:B------:R-:W-:-:S04]  /*7780*/  HFMA2 R3, -RZ, RZ, 0, 0 ;  /* 0x00000000ff037431 */ /* 0x000fc800000001ff */
[----:B------:R-:W-:Y:S05]  /*7790*/  RET.REL.NODEC R2 `(_ZN7cutlass13device_kernelINS_4gemm6kernel13GemmUniversalIN4cute5tupleIJiiiiEEENS1_10collective13CollectiveMmaINS1_35MainloopSm100TmaUmmaWarpSpecializedILi6ELi2ELi4ENS5_IJNS4_1CILi2EEENSA_ILi1EEESC_EEEEENS5_IJNSA_ILi256EEENSA_ILi32EEESF_EEENS_12float_e4m3_tENS5_IJlSC_lEEESI_SJ_NS4_8TiledMMAINS4_8MMA_AtomIJNS4_10MMA_TraitsINS4_25SM100_MMA_F8F6F4_2x1SM_SSEJSI_SI_fSF_SG_NS4_17integral_constantINS4_4UMMA5MajorELSQ_0EEESR_NSO_INSP_7ScaleInELSS_0EEEST_EEEEEENS4_6LayoutINS5_IJSC_SC_SC_EEENS5_IJNSA_ILi0EEESY_SY_EEEEENS5_IJNS4_10UnderscoreES11_S11_EEEEENS4_18SM100_TMA_2SM_LOADENS4_14ComposedLayoutINS4_7SwizzleILi3ELi4ELi3EEENS4_18smem_ptr_flag_bitsILi8EEENSW_INS5_IJNSA_ILi8EEENSA_ILi128EEEEEENS5_IJS1B_SC_EEEEEEEvNS4_8identityES14_S1F_vS1G_EENS_8epilogue10collective18CollectiveEpilogueINS1I_23Sm100TmaWarpSpecializedILi1ELi1ELi32ELb0ELb0EEEJNS5_IJS1B_SG_SF_EEENS5_IJNSW_IS1B_SC_EENSW_ISG_SC_EEEEESI_SJ_SI_SJ_NS1I_6fusion15FusionCallbacksIS1M_NS1R_17LinearCombinationISI_fSI_fLNS_15FloatRoundStyleE2EEES1N_S1Q_JEEENS4_5SM1004TMEM4LOAD26SM100_TMEM_LOAD_32dp32b32xENS4_13SM90_TMA_LOADENS15_INS16_ILi1ELi4ELi3EEES19_NSW_INS5_IJS1A_SG_EEENS5_IJSG_SC_EEEEEEENS4_39AutoVectorizingCopyWithAssumedAlignmentILi128EEENS4_14SM90_TMA_STOREES26_S28_S28_EEEvvEEEEvNT_6ParamsE) ;  /* 0xffffff8802187950 */ /* 0x000fea0003c3ffff */
.L_x_154:
[----:B------:R-:W-:-:S00]  /*77a0*/  BRA `(.L_x_154) ;  /* 0xfffffffc00fc7947 */ /* 0x000fc0000383ffff */
[----:B------:R-:W-:-:S00]  /*77b0*/  NOP ;  /* 0x0000000000007918 */ /* 0x000fc00000000000 */
        /* <DEDUP_REMOVED lines=12> */
.L_x_155:


//--------------------- .nv.global.init           --------------------------
	.section	.nv.global.init,"aw",@progbits
.nv.global.init:
	.type		$str$27,@object
	.size		$str$27,($str$28 - $str$27)
$str$27:
        /*0000*/ 	.byte	0x28, 0x61, 0x64, 0x64, 0x72, 0x65, 0x73, 0x73, 0x20, 0x26, 0x20, 0x6d, 0x61, 0x73, 0x6b, 0x29
        /*0010*/ 	.byte	0x20, 0x3d, 0x3d, 0x20, 0x30, 0x00
	.type		$str$28,@object
	.size		$str$28,($str$26 - $str$28)
$str$28:
        /*0016*/ 	.byte	0x2f, 0x74, 0x6d, 0x70, 0x2f, 0x63, 0x75, 0x74, 0x6c, 0x61, 0x73, 0x73, 0x5f, 0x73, 0x77, 0x65
        /*0026*/ 	.byte	0x65, 0x70, 0x5f, 0x73, 0x72, 0x63, 0x2f, 0x69, 0x6e, 0x63, 0x6c, 0x75, 0x64, 0x65, 0x2f, 0x63
        /*0036*/ 	.byte	0x75, 0x74, 0x65, 0x2f, 0x70, 0x6f, 0x69, 0x6e, 0x74, 0x65, 0x72, 0x5f, 0x66, 0x6c, 0x61, 0x67
        /*0046*/ 	.byte	0x67, 0x65, 0x64, 0x2e, 0x68, 0x70, 0x70, 0x00
	.type		$str$26,@object
	.size		$str$26,($str$25 - $str$26)
$str$26:
        /*004e*/ 	.byte	0x2f, 0x74, 0x6d, 0x70, 0x2f, 0x63, 0x75, 0x74, 0x6c, 0x61, 0x73, 0x73, 0x5f, 0x73, 0x77, 0x65
        /*005e*/ 	.byte	0x65, 0x70, 0x5f, 0x73, 0x72, 0x63, 0x2f, 0x69, 0x6e, 0x63, 0x6c, 0x75, 0x64, 0x65, 0x2f, 0x63
        /*006e*/ 	.byte	0x75, 0x74, 0x65, 0x2f, 0x61, 0x74, 0x6f, 0x6d, 0x2f, 0x63, 0x6f, 0x70, 0x79, 0x5f, 0x74, 0x72
        /*007e*/ 	.byte	0x61, 0x69, 0x74, 0x73, 0x5f, 0x73, 0x6d, 0x31, 0x30, 0x30, 0x2e, 0x68, 0x70, 0x70, 0x00
	.type		$str$25,@object
	.size		$str$25,(__unnamed_1 - $str$25)
$str$25:
        /*008d*/ 	.byte	0x28, 0x28, 0x75, 0x69, 0x6e, 0x74, 0x33, 0x32, 0x5f, 0x74, 0x28, 0x74, 0x68, 0x72, 0x65, 0x61
        /*009d*/ 	.byte	0x64, 0x49, 0x64, 0x78, 0x2e, 0x78, 0x29, 0x20, 0x2f, 0x20, 0x33, 0x32, 0x29, 0x20, 0x25, 0x20
        /*00ad*/ 	.byte	0x34, 0x29, 0x20, 0x3d, 0x3d, 0x20, 0x28, 0x28, 0x28, 0x74, 0x6d, 0x65, 0x6d, 0x5f, 0x61, 0x64
        /*00bd*/ 	.byte	0x64, 0x72, 0x20, 0x3e, 0x3e, 0x20, 0x31, 0x36, 0x29, 0x20, 0x2f, 0x20, 0x33, 0x32, 0x29, 0x20
        /*00cd*/ 	.byte	0x25, 0x20, 0x34, 0x29, 0x00
	.type		__unnamed_1,@object
	.size		__unnamed_1,(__unnamed_2 - __unnamed_1)
__unnamed_1:
        /*00d2*/ 	.byte	0x61, 0x75, 0x74, 0x6f, 0x20, 0x63, 0x75, 0x74, 0x65, 0x3a, 0x3a, 0x61, 0x73, 0x5f, 0x70, 0x6f
        /* <DEDUP_REMOVED lines=24> */
        /*0262*/ 	.byte	0x43, 0x3c, 0x34, 0x30, 0x39, 0x36, 0x3e, 0x3e, 0x3e, 0x3e, 0x5d, 0x00
	.type		__unnamed_2,@object
	.size		__unnamed_2,(.L_2 - __unnamed_2)
__unnamed_2:
        /* <DEDUP_REMOVED lines=40> */
        /*04ee*/ 	.byte	0x74, 0x65, 0x3a, 0x3a, 0x43, 0x3c, 0x30, 0x3e, 0x3e, 0x3e, 0x3e, 0x5d, 0x00
.L_2:


//--------------------- .nv.shared._ZN7cutlass13device_kernelINS_4gemm6kernel13GemmUniversalIN4cute5tupleIJiiiiEEENS1_10collective13CollectiveMmaINS1_35MainloopSm100TmaUmmaWarpSpecializedILi6ELi2ELi4ENS5_IJNS4_1CILi2EEENSA_ILi1EEESC_EEEEENS5_IJNSA_ILi256EEENSA_ILi32EEESF_EEENS_12float_e4m3_tENS5_IJlSC_lEEESI_SJ_NS4_8TiledMMAINS4_8MMA_AtomIJNS4_10MMA_TraitsINS4_25SM100_MMA_F8F6F4_2x1SM_SSEJSI_SI_fSF_SG_NS4_17integral_constantINS4_4UMMA5MajorELSQ_0EEESR_NSO_INSP_7ScaleInELSS_0EEEST_EEEEEENS4_6LayoutINS5_IJSC_SC_SC_EEENS5_IJNSA_ILi0EEESY_SY_EEEEENS5_IJNS4_10UnderscoreES11_S11_EEEEENS4_18SM100_TMA_2SM_LOADENS4_14ComposedLayoutINS4_7SwizzleILi3ELi4ELi3EEENS4_18smem_ptr_flag_bitsILi8EEENSW_INS5_IJNSA_ILi8EEENSA_ILi128EEEEEENS5_IJS1B_SC_EEEEEEEvNS4_8identityES14_S1F_vS1G_EENS_8epilogue10collective18CollectiveEpilogueINS1I_23Sm100TmaWarpSpecializedILi1ELi1ELi32ELb0ELb0EEEJNS5_IJS1B_SG_SF_EEENS5_IJNSW_IS1B_SC_EENSW_ISG_SC_EEEEESI_SJ_SI_SJ_NS1I_6fusion15FusionCallbacksIS1M_NS1R_17LinearCombinationISI_fSI_fLNS_15FloatRoundStyleE2EEES1N_S1Q_JEEENS4_5SM1004TMEM4LOAD26SM100_TMEM_LOAD_32dp32b32xENS4_13SM90_TMA_LOADENS15_INS16_ILi1ELi4ELi3EEES19_NSW_INS5_IJS1A_SG_EEENS5_IJSG_SC_EEEEEEENS4_39AutoVectorizingCopyWithAssumedAlignmentILi128EEENS4_14SM90_TMA_STOREES26_S28_S28_EEEvvEEEEvNT_6ParamsE --------------------------
	.section	.nv.shared._ZN7cutlass13device_kernelINS_4gemm6kernel13GemmUniversalIN4cute5tupleIJiiiiEEENS1_10collective13CollectiveMmaINS1_35MainloopSm100TmaUmmaWarpSpecializedILi6ELi2ELi4ENS5_IJNS4_1CILi2EEENSA_ILi1EEESC_EEEEENS5_IJNSA_ILi256EEENSA_ILi32EEESF_EEENS_12float_e4m3_tENS5_IJlSC_lEEESI_SJ_NS4_8TiledMMAINS4_8MMA_AtomIJNS4_10MMA_TraitsINS4_25SM100_MMA_F8F6F4_2x1SM_SSEJSI_SI_fSF_SG_NS4_17integral_constantINS4_4UMMA5MajorELSQ_0EEESR_NSO_INSP_7ScaleInELSS_0EEEST_EEEEEENS4_6LayoutINS5_IJSC_SC_SC_EEENS5_IJNSA_ILi0EEESY_SY_EEEEENS5_IJNS4_10UnderscoreES11_S11_EEEEENS4_18SM100_TMA_2SM_LOADENS4_14ComposedLayoutINS4_7SwizzleILi3ELi4ELi3EEENS4_18smem_ptr_flag_bitsILi8EEENSW_INS5_IJNSA_ILi8EEENSA_ILi128EEEEEENS5_IJS1B_SC_EEEEEEEvNS4_8identityES14_S1F_vS1G_EENS_8epilogue10collective18CollectiveEpilogueINS1I_23Sm100TmaWarpSpecializedILi1ELi1ELi32ELb0ELb0EEEJNS5_IJS1B_SG_SF_EEENS5_IJNSW_IS1B_SC_EENSW_ISG_SC_EEEEESI_SJ_SI_SJ_NS1I_6fusion15FusionCallbacksIS1M_NS1R_17LinearCombinationISI_fSI_fLNS_15FloatRoundStyleE2EEES1N_S1Q_JEEENS4_5SM1004TMEM4LOAD26SM100_TMEM_LOAD_32dp32b32xENS4_13SM90_TMA_LOADENS15_INS16_ILi1ELi4ELi3EEES19_NSW_INS5_IJS1A_SG_EEENS5_IJSG_SC_EEEEEEENS4_39AutoVectorizingCopyWithAssumedAlignmentILi128EEENS4_14SM90_TMA_STOREES26_S28_S28_EEEvvEEEEvNT_6ParamsE,"aw",@nobits
	.sectionflags	@""
	.align	16
	.zero		1024


//--------------------- .nv.shared.reserved.0     --------------------------
	.section	.nv.shared.reserved.0,"aw",@nobits
	.weak		__nv_reservedSMEM_offset_0_alias
	.size		__nv_reservedSMEM_offset_0_alias, 0, 64
	.other		__nv_reservedSMEM_offset_0_alias,@"STO_CUDA_RESERVED_SHARED STV_DEFAULT"
__nv_reservedSMEM_offset_0_alias:
	.zero		0
.nv.shared.reserved.0:
	.zero		64
	.weak		__nv_reservedSMEM_tcgen05_partition
	.type		__nv_reservedSMEM_tcgen05_partition,@object
	.size		__nv_reservedSMEM_tcgen05_partition,(.L_0 - __nv_reservedSMEM_tcgen05_partition)
__nv_reservedSMEM_tcgen05_partition:
	.zero		32
.L_0:


//--------------------- .nv.global                --------------------------
	.section	.nv.global,"aw",@nobits
.nv.global:
	.type		_ZN40_INTERNAL_68d1dcc3_4_k_cu_0f99efb6_274824cute1_E,@object
	.size		_ZN40_INTERNAL_68d1dcc3_4_k_cu_0f99efb6_274824cute1_E,(_ZN40_INTERNAL_68d1dcc3_4_k_cu_0f99efb6_274824cuda3std3__45__cpo6cbeginE - _ZN40_INTERNAL_68d1dcc3_4_k_cu_0f99efb6_274824cute1_E)
_ZN40_INTERNAL_68d1dcc3_4_k_cu_0f99efb6_274824cute1_E:
	.zero		1
	.type		_ZN40_INTERNAL_68d1dcc3_4_k_cu_0f99efb6_274824cuda3std3__45__cpo6cbeginE,@object
	.size		_ZN40_INTERNAL_68d1dcc3_4_k_cu_0f99efb6_274824cuda3std3__45__cpo6cbeginE,(_ZN40_INTERNAL_68d1dcc3_4_k_cu_0f99efb6_274824cuda3std3__48in_placeE - _ZN40_INTERNAL_68d1dcc3_4_k_cu_0f99efb6_274824cuda3std3__45__cpo6cbeginE)
_ZN40_INTERNAL_68d1dcc3_4_k_cu_0f99efb6_274824cuda3std3__45__cpo6cbeginE:
	.zero		1
	.type		_ZN40_INTERNAL_68d1dcc3_4_k_cu_0f99efb6_274824cuda3std3__48in_placeE,@object
	.size		_ZN40_INTERNAL_68d1dcc3_4_k_cu_0f99efb6_274824cuda3std3__48in_placeE,(_ZN40_INTERNAL_68d1dcc3_4_k_cu_0f99efb6_274824cuda3std6ranges3__45__cpo9iter_moveE - _ZN40_INTERNAL_68d1dcc3_4_k_cu_0f99efb6_274824cuda3std3__48in_placeE)
_ZN40_INTERNAL_68d1dcc3_4_k_cu_0f99efb6_274824cuda3std3__48in_placeE:
	.zero		1
	.type		_ZN40_INTERNAL_68d1dcc3_4_k_cu_0f99efb6_274824cuda3std6ranges3__45__cpo9iter_moveE,@object
	.size		_ZN40_INTERNAL_68d1dcc3_4_k_cu_0f99efb6_274824cuda3std6ranges3__45__cpo9iter_moveE,(_ZN40_INTERNAL_68d1dcc3_4_k_cu_0f99efb6_274824cuda3std3__45__cpo5beginE - _ZN40_INTERNAL_68d1dcc3_4_k_cu_0f99efb6_274824cuda3std6ranges3__45__cpo9iter_moveE)
_ZN40_INTERNAL_68d1dcc3_4_k_cu_0f99efb6_274824cuda3std6ranges3__45__cpo9iter_moveE:
	.zero		1
	.type		_ZN40_INTERNAL_68d1dcc3_4_k_cu_0f99efb6_274824cuda3std3__45__cpo5beginE,@object
	.size		_ZN40_INTERNAL_68d1dcc3_4_k_cu_0f99efb6_274824cuda3std3__45__cpo5beginE,(_ZN40_INTERNAL_68d1dcc3_4_k_cu_0f99efb6_274824cuda3std3__442_GLOBAL__N__68d1dcc3_4_k_cu_0f99efb6_274826ignoreE - _ZN40_INTERNAL_68d1dcc3_4_k_cu_0f99efb6_274824cuda3std3__45__cpo5beginE)
_ZN40_INTERNAL_68d1dcc3_4_k_cu_0f99efb6_274824cuda3std3__45__cpo5beginE:
	.zero		1
	.type		_ZN40_INTERNAL_68d1dcc3_4_k_cu_0f99efb6_274824cuda3std3__442_GLOBAL__N__68d1dcc3_4_k_cu_0f99efb6_274826ignoreE,@object
	.size		_ZN40_INTERNAL_68d1dcc3_4_k_cu_0f99efb6_274824cuda3std3__442_GLOBAL__N__68d1dcc3_4_k_cu_0f99efb6_274826ignoreE,(_ZN40_INTERNAL_68d1dcc3_4_k_cu_0f99efb6_274824cute7productE - _ZN40_INTERNAL_68d1dcc3_4_k_cu_0f99efb6_274824cuda3std3__442_GLOBAL__N__68d1dcc3_4_k_cu_0f99efb6_274826ignoreE)
_ZN40_INTERNAL_68d1dcc3_4_k_cu_0f99efb6_274824cuda3std3__442_GLOBAL__N__68d1dcc3_4_k_cu_0f99efb6_274826ignoreE:
	.zero		1
	.type		_ZN40_INTERNAL_68d1dcc3_4_k_cu_0f99efb6_274824cute7productE,@object
	.size		_ZN40_INTERNAL_68d1dcc3_4_k_cu_0f99efb6_274824cute7productE,(_ZN40_INTERNAL_68d1dcc3_4_k_cu_0f99efb6_274824cuda3std3__45__cpo3endE - _ZN40_INTERNAL_68d1dcc3_4_k_cu_0f99efb6_274824cute7productE)
_ZN40_INTERNAL_68d1dcc3_4_k_cu_0f99efb6_274824cute7productE:
	.zero		1
	.type		_ZN40_INTERNAL_68d1dcc3_4_k_cu_0f99efb6_274824cuda3std3__45__cpo3endE,@object
	.size		_ZN40_INTERNAL_68d1dcc3_4_k_cu_0f99efb6_274824cuda3std3__45__cpo3endE,(_ZN40_INTERNAL_68d1dcc3_4_k_cu_0f99efb6_274824cuda3std3__419piecewise_constructE - _ZN40_INTERNAL_68d1dcc3_4_k_cu_0f99efb6_274824cuda3std3__45__cpo3endE)
_ZN40_INTERNAL_68d1dcc3_4_k_cu_0f99efb6_274824cuda3std3__45__cpo3endE:
	.zero		1
	.type		_ZN40_INTERNAL_68d1dcc3_4_k_cu_0f99efb6_274824cuda3std3__419piecewise_constructE,@object
	.size		_ZN40_INTERNAL_68d1dcc3_4_k_cu_0f99efb6_274824cuda3std3__419piecewise_constructE,(_ZN40_INTERNAL_68d1dcc3_4_k_cu_0f99efb6_274824cuda3std3__45__cpo4cendE - _ZN40_INTERNAL_68d1dcc3_4_k_cu_0f99efb6_274824cuda3std3__419piecewise_constructE)
_ZN40_INTERNAL_68d1dcc3_4_k_cu_0f99efb6_274824cuda3std3__419piecewise_constructE:
	.zero		1
	.type		_ZN40_INTERNAL_68d1dcc3_4_k_cu_0f99efb6_274824cuda3std3__45__cpo4cendE,@object
	.size		_ZN40_INTERNAL_68d1dcc3_4_k_cu_0f99efb6_274824cuda3std3__45__cpo4cendE,(_ZN40_INTERNAL_68d1dcc3_4_k_cu_0f99efb6_274824cuda3std6ranges3__45__cpo4swapE - _ZN40_INTERNAL_68d1dcc3_4_k_cu_0f99efb6_274824cuda3std3__45__cpo4cendE)
_ZN40_INTERNAL_68d1dcc3_4_k_cu_0f99efb6_274824cuda3std3__45__cpo4cendE:
	.zero		1
	.type		_ZN40_INTERNAL_68d1dcc3_4_k_cu_0f99efb6_274824cuda3std6ranges3__45__cpo4swapE,@object
	.size		_ZN40_INTERNAL_68d1dcc3_4_k_cu_0f99efb6_274824cuda3std6ranges3__45__cpo4swapE,(.L_10 - _ZN40_INTERNAL_68d1dcc3_4_k_cu_0f99efb6_274824cuda3std6ranges3__45__cpo4swapE)
_ZN40_INTERNAL_68d1dcc3_4_k_cu_0f99efb6_274824cuda3std6ranges3__45__cpo4swapE:
	.zero		1
.L_10:


//--------------------- .nv.constant0._ZN7cutlass13device_kernelINS_4gemm6kernel13GemmUniversalIN4cute5tupleIJiiiiEEENS1_10collective13CollectiveMmaINS1_35MainloopSm100TmaUmmaWarpSpecializedILi6ELi2ELi4ENS5_IJNS4_1CILi2EEENSA_ILi1EEESC_EEEEENS5_IJNSA_ILi256EEENSA_ILi32EEESF_EEENS_12float_e4m3_tENS5_IJlSC_lEEESI_SJ_NS4_8TiledMMAINS4_8MMA_AtomIJNS4_10MMA_TraitsINS4_25SM100_MMA_F8F6F4_2x1SM_SSEJSI_SI_fSF_SG_NS4_17integral_constantINS4_4UMMA5MajorELSQ_0EEESR_NSO_INSP_7ScaleInELSS_0EEEST_EEEEEENS4_6LayoutINS5_IJSC_SC_SC_EEENS5_IJNSA_ILi0EEESY_SY_EEEEENS5_IJNS4_10UnderscoreES11_S11_EEEEENS4_18SM100_TMA_2SM_LOADENS4_14ComposedLayoutINS4_7SwizzleILi3ELi4ELi3EEENS4_18smem_ptr_flag_bitsILi8EEENSW_INS5_IJNSA_ILi8EEENSA_ILi128EEEEEENS5_IJS1B_SC_EEEEEEEvNS4_8identityES14_S1F_vS1G_EENS_8epilogue10collective18CollectiveEpilogueINS1I_23Sm100TmaWarpSpecializedILi1ELi1ELi32ELb0ELb0EEEJNS5_IJS1B_SG_SF_EEENS5_IJNSW_IS1B_SC_EENSW_ISG_SC_EEEEESI_SJ_SI_SJ_NS1I_6fusion15FusionCallbacksIS1M_NS1R_17LinearCombinationISI_fSI_fLNS_15FloatRoundStyleE2EEES1N_S1Q_JEEENS4_5SM1004TMEM4LOAD26SM100_TMEM_LOAD_32dp32b32xENS4_13SM90_TMA_LOADENS15_INS16_ILi1ELi4ELi3EEES19_NSW_INS5_IJS1A_SG_EEENS5_IJSG_SC_EEEEEEENS4_39AutoVectorizingCopyWithAssumedAlignmentILi128EEENS4_14SM90_TMA_STOREES26_S28_S28_EEEvvEEEEvNT_6ParamsE --------------------------
	.section	.nv.constant0._ZN7cutlass13device_kernelINS_4gemm6kernel13GemmUniversalIN4cute5tupleIJiiiiEEENS1_10collective13CollectiveMmaINS1_35MainloopSm100TmaUmmaWarpSpecializedILi6ELi2ELi4ENS5_IJNS4_1CILi2EEENSA_ILi1EEESC_EEEEENS5_IJNSA_ILi256EEENSA_ILi32EEESF_EEENS_12float_e4m3_tENS5_IJlSC_lEEESI_SJ_NS4_8TiledMMAINS4_8MMA_AtomIJNS4_10MMA_TraitsINS4_25SM100_MMA_F8F6F4_2x1SM_SSEJSI_SI_fSF_SG_NS4_17integral_constantINS4_4UMMA5MajorELSQ_0EEESR_NSO_INSP_7ScaleInELSS_0EEEST_EEEEEENS4_6LayoutINS5_IJSC_SC_SC_EEENS5_IJNSA_ILi0EEESY_SY_EEEEENS5_IJNS4_10UnderscoreES11_S11_EEEEENS4_18SM100_TMA_2SM_LOADENS4_14ComposedLayoutINS4_7SwizzleILi3ELi4ELi3EEENS4_18smem_ptr_flag_bitsILi8EEENSW_INS5_IJNSA_ILi8EEENSA_ILi128EEEEEENS5_IJS1B_SC_EEEEEEEvNS4_8identityES14_S1F_vS1G_EENS_8epilogue10collective18CollectiveEpilogueINS1I_23Sm100TmaWarpSpecializedILi1ELi1ELi32ELb0ELb0EEEJNS5_IJS1B_SG_SF_EEENS5_IJNSW_IS1B_SC_EENSW_ISG_SC_EEEEESI_SJ_SI_SJ_NS1I_6fusion15FusionCallbacksIS1M_NS1R_17LinearCombinationISI_fSI_fLNS_15FloatRoundStyleE2EEES1N_S1Q_JEEENS4_5SM1004TMEM4LOAD26SM100_TMEM_LOAD_32dp32b32xENS4_13SM90_TMA_LOADENS15_INS16_ILi1ELi4ELi3EEES19_NSW_INS5_IJS1A_SG_EEENS5_IJSG_SC_EEEEEEENS4_39AutoVectorizingCopyWithAssumedAlignmentILi128EEENS4_14SM90_TMA_STOREES26_S28_S28_EEEvvEEEEvNT_6ParamsE,"a",@progbits
	.sectionflags	@""
	.align	4
.nv.constant0._ZN7cutlass13device_kernelINS_4gemm6kernel13GemmUniversalIN4cute5tupleIJiiiiEEENS1_10collective13CollectiveMmaINS1_35MainloopSm100TmaUmmaWarpSpecializedILi6ELi2ELi4ENS5_IJNS4_1CILi2EEENSA_ILi1EEESC_EEEEENS5_IJNSA_ILi256EEENSA_ILi32EEESF_EEENS_12float_e4m3_tENS5_IJlSC_lEEESI_SJ_NS4_8TiledMMAINS4_8MMA_AtomIJNS4_10MMA_TraitsINS4_25SM100_MMA_F8F6F4_2x1SM_SSEJSI_SI_fSF_SG_NS4_17integral_constantINS4_4UMMA5MajorELSQ_0EEESR_NSO_INSP_7ScaleInELSS_0EEEST_EEEEEENS4_6LayoutINS5_IJSC_SC_SC_EEENS5_IJNSA_ILi0EEESY_SY_EEEEENS5_IJNS4_10UnderscoreES11_S11_EEEEENS4_18SM100_TMA_2SM_LOADENS4_14ComposedLayoutINS4_7SwizzleILi3ELi4ELi3EEENS4_18smem_ptr_flag_bitsILi8EEENSW_INS5_IJNSA_ILi8EEENSA_ILi128EEEEEENS5_IJS1B_SC_EEEEEEEvNS4_8identityES14_S1F_vS1G_EENS_8epilogue10collective18CollectiveEpilogueINS1I_23Sm100TmaWarpSpecializedILi1ELi1ELi32ELb0ELb0EEEJNS5_IJS1B_SG_SF_EEENS5_IJNSW_IS1B_SC_EENSW_ISG_SC_EEEEESI_SJ_SI_SJ_NS1I_6fusion15FusionCallbacksIS1M_NS1R_17LinearCombinationISI_fSI_fLNS_15FloatRoundStyleE2EEES1N_S1Q_JEEENS4_5SM1004TMEM4LOAD26SM100_TMEM_LOAD_32dp32b32xENS4_13SM90_TMA_LOADENS15_INS16_ILi1ELi4ELi3EEES19_NSW_INS5_IJS1A_SG_EEENS5_IJSG_SC_EEEEEEENS4_39AutoVectorizingCopyWithAssumedAlignmentILi128EEENS4_14SM90_TMA_STOREES26_S28_S28_EEEvvEEEEvNT_6ParamsE:
	.zero		2944


//--------------------- SYMBOLS --------------------------

	.type		.nv.reservedSmem.offset0,@object
	.size		.nv.reservedSmem.offset0,0x4
	.type		.nv.reservedSmem.cap,@object
	.size		.nv.reservedSmem.cap,0x4
	.type		__assertfail,@function
